//
// Generated by NVIDIA NVVM Compiler
//
// Compiler Build ID: CL-36424714
// Cuda compilation tools, release 13.0, V13.0.88
// Based on NVVM 20.0.0
//

.version 9.0
.target sm_100
.address_size 64

	// .globl	_Z14make_iterationPKiS0_iiPiS1_
// _ZZ14make_iterationPKiS0_iiPiS1_E28shared_iter_block_infections has been demoted

.visible .entry _Z14make_iterationPKiS0_iiPiS1_(
	.param .u64 .ptr .align 1 _Z14make_iterationPKiS0_iiPiS1__param_0,
	.param .u64 .ptr .align 1 _Z14make_iterationPKiS0_iiPiS1__param_1,
	.param .u32 _Z14make_iterationPKiS0_iiPiS1__param_2,
	.param .u32 _Z14make_iterationPKiS0_iiPiS1__param_3,
	.param .u64 .ptr .align 1 _Z14make_iterationPKiS0_iiPiS1__param_4,
	.param .u64 .ptr .align 1 _Z14make_iterationPKiS0_iiPiS1__param_5
)
{
	.reg .pred 	%p<65>;
	.reg .b32 	%r<136>;
	.reg .b64 	%rd<53>;
	// demoted variable
	.shared .align 4 .b8 _ZZ14make_iterationPKiS0_iiPiS1_E28shared_iter_block_infections[2048];
	ld.param.u64 	%rd10, [_Z14make_iterationPKiS0_iiPiS1__param_0];
	ld.param.u64 	%rd11, [_Z14make_iterationPKiS0_iiPiS1__param_1];
	ld.param.u32 	%r42, [_Z14make_iterationPKiS0_iiPiS1__param_2];
	ld.param.u32 	%r41, [_Z14make_iterationPKiS0_iiPiS1__param_3];
	ld.param.u64 	%rd8, [_Z14make_iterationPKiS0_iiPiS1__param_4];
	ld.param.u64 	%rd9, [_Z14make_iterationPKiS0_iiPiS1__param_5];
	cvta.to.global.u64 	%rd1, %rd10;
	cvta.to.global.u64 	%rd2, %rd11;
	mov.u32 	%r43, %tid.y;
	mov.u32 	%r44, %ntid.x;
	mov.u32 	%r45, %tid.x;
	mad.lo.s32 	%r1, %r43, %r44, %r45;
	shl.b32 	%r46, %r1, 2;
	mov.u32 	%r47, _ZZ14make_iterationPKiS0_iiPiS1_E28shared_iter_block_infections;
	add.s32 	%r2, %r47, %r46;
	mov.b32 	%r48, 0;
	st.shared.u32 	[%r2], %r48;
	mov.u32 	%r3, %ctaid.x;
	mad.lo.s32 	%r4, %r3, %r44, %r45;
	mov.u32 	%r5, %ctaid.y;
	mov.u32 	%r49, %ntid.y;
	mad.lo.s32 	%r50, %r5, %r49, %r43;
	max.u32 	%r51, %r4, %r50;
	setp.ge.u32 	%p5, %r51, %r42;
	@%p5 bra 	$L__BB0_35;
	mul.lo.s32 	%r7, %r42, %r50;
	add.s32 	%r8, %r7, %r4;
	mul.wide.s32 	%rd12, %r8, 4;
	add.s64 	%rd3, %rd2, %rd12;
	ld.global.u32 	%r9, [%rd3];
	setp.ne.s32 	%p6, %r9, 0;
	@%p6 bra 	$L__BB0_22;
	setp.ne.s32 	%p9, %r4, 0;
	setp.ne.s32 	%p10, %r50, 0;
	and.pred  	%p11, %p9, %p10;
	add.s32 	%r53, %r42, -1;
	setp.ne.s32 	%p12, %r4, %r53;
	and.pred  	%p13, %p11, %p12;
	setp.ne.s32 	%p14, %r50, %r53;
	and.pred  	%p15, %p13, %p14;
	@%p15 bra 	$L__BB0_20;
	setp.eq.s32 	%p25, %r50, 0;
	add.s64 	%rd33, %rd1, %rd12;
	ld.global.u32 	%r10, [%rd33];
	setp.gt.s32 	%p26, %r50, %r42;
	or.pred  	%p1, %p25, %p26;
	sub.s32 	%r11, %r7, %r42;
	setp.lt.s32 	%p27, %r4, 1;
	setp.gt.s32 	%p28, %r4, %r42;
	or.pred  	%p2, %p27, %p28;
	or.pred  	%p29, %p2, %p1;
	cvt.s64.s32 	%rd34, %r11;
	cvt.s64.s32 	%rd4, %r4;
	add.s64 	%rd35, %rd4, %rd34;
	shl.b64 	%rd36, %rd35, 2;
	add.s64 	%rd5, %rd2, %rd36;
	mov.b32 	%r125, 0;
	@%p29 bra 	$L__BB0_5;
	ld.global.u32 	%r84, [%rd5+-4];
	setp.gt.s32 	%p30, %r84, 0;
	selp.u32 	%r125, 1, 0, %p30;
$L__BB0_5:
	setp.lt.s32 	%p31, %r4, 0;
	setp.ge.s32 	%p32, %r4, %r42;
	or.pred  	%p3, %p31, %p32;
	or.pred  	%p33, %p3, %p1;
	@%p33 bra 	$L__BB0_7;
	add.s32 	%r85, %r4, %r11;
	mul.wide.s32 	%rd37, %r85, 4;
	add.s64 	%rd38, %rd2, %rd37;
	ld.global.u32 	%r86, [%rd38];
	setp.gt.s32 	%p34, %r86, 0;
	selp.u32 	%r87, 1, 0, %p34;
	add.s32 	%r125, %r125, %r87;
$L__BB0_7:
	add.s32 	%r88, %r4, 1;
	setp.lt.s32 	%p35, %r4, -1;
	setp.ge.s32 	%p36, %r88, %r42;
	or.pred  	%p4, %p35, %p36;
	or.pred  	%p37, %p4, %p1;
	@%p37 bra 	$L__BB0_9;
	ld.global.u32 	%r89, [%rd5+4];
	setp.gt.s32 	%p38, %r89, 0;
	selp.u32 	%r90, 1, 0, %p38;
	add.s32 	%r125, %r125, %r90;
$L__BB0_9:
	setp.ge.s32 	%p39, %r50, %r42;
	or.pred  	%p40, %p2, %p39;
	cvt.s64.s32 	%rd39, %r7;
	add.s64 	%rd40, %rd4, %rd39;
	shl.b64 	%rd41, %rd40, 2;
	add.s64 	%rd6, %rd2, %rd41;
	@%p40 bra 	$L__BB0_11;
	ld.global.u32 	%r91, [%rd6+-4];
	setp.gt.s32 	%p41, %r91, 0;
	selp.u32 	%r92, 1, 0, %p41;
	add.s32 	%r125, %r125, %r92;
$L__BB0_11:
	setp.ge.s32 	%p42, %r50, %r42;
	or.pred  	%p43, %p4, %p42;
	@%p43 bra 	$L__BB0_13;
	ld.global.u32 	%r93, [%rd6+4];
	setp.gt.s32 	%p44, %r93, 0;
	selp.u32 	%r94, 1, 0, %p44;
	add.s32 	%r125, %r125, %r94;
$L__BB0_13:
	add.s32 	%r22, %r50, 1;
	setp.ge.s32 	%p45, %r22, %r42;
	shl.b32 	%r95, %r42, 1;
	add.s32 	%r96, %r11, %r95;
	or.pred  	%p46, %p2, %p45;
	cvt.s64.s32 	%rd42, %r96;
	add.s64 	%rd43, %rd4, %rd42;
	shl.b64 	%rd44, %rd43, 2;
	add.s64 	%rd7, %rd2, %rd44;
	@%p46 bra 	$L__BB0_15;
	ld.global.u32 	%r97, [%rd7+-4];
	setp.gt.s32 	%p47, %r97, 0;
	selp.u32 	%r98, 1, 0, %p47;
	add.s32 	%r125, %r125, %r98;
$L__BB0_15:
	setp.ge.s32 	%p48, %r22, %r42;
	or.pred  	%p49, %p3, %p48;
	@%p49 bra 	$L__BB0_17;
	mul.wide.s32 	%rd45, %r42, 4;
	add.s64 	%rd46, %rd3, %rd45;
	ld.global.u32 	%r99, [%rd46];
	setp.gt.s32 	%p50, %r99, 0;
	selp.u32 	%r100, 1, 0, %p50;
	add.s32 	%r125, %r125, %r100;
$L__BB0_17:
	setp.ge.s32 	%p51, %r22, %r42;
	or.pred  	%p52, %p4, %p51;
	@%p52 bra 	$L__BB0_19;
	ld.global.u32 	%r101, [%rd7+4];
	setp.gt.s32 	%p53, %r101, 0;
	selp.u32 	%r102, 1, 0, %p53;
	add.s32 	%r125, %r125, %r102;
$L__BB0_19:
	setp.gt.s32 	%p54, %r125, %r10;
	mov.b32 	%r132, 0;
	@%p54 bra 	$L__BB0_21;
	bra.uni 	$L__BB0_25;
$L__BB0_20:
	add.s64 	%rd14, %rd1, %rd12;
	ld.global.u32 	%r55, [%rd14];
	sub.s32 	%r56, %r7, %r42;
	cvt.s64.s32 	%rd15, %r56;
	cvt.s64.s32 	%rd16, %r4;
	add.s64 	%rd17, %rd16, %rd15;
	shl.b64 	%rd18, %rd17, 2;
	add.s64 	%rd19, %rd2, %rd18;
	ld.global.u32 	%r57, [%rd19+-4];
	setp.gt.s32 	%p16, %r57, 0;
	selp.u32 	%r58, 1, 0, %p16;
	add.s32 	%r59, %r56, %r4;
	mul.wide.s32 	%rd20, %r59, 4;
	add.s64 	%rd21, %rd2, %rd20;
	ld.global.u32 	%r60, [%rd21];
	setp.gt.s32 	%p17, %r60, 0;
	selp.u32 	%r61, 1, 0, %p17;
	add.s32 	%r62, %r58, %r61;
	ld.global.u32 	%r63, [%rd21+4];
	setp.gt.s32 	%p18, %r63, 0;
	selp.u32 	%r64, 1, 0, %p18;
	add.s32 	%r65, %r62, %r64;
	cvt.s64.s32 	%rd22, %r7;
	add.s64 	%rd23, %rd16, %rd22;
	shl.b64 	%rd24, %rd23, 2;
	add.s64 	%rd25, %rd2, %rd24;
	ld.global.u32 	%r66, [%rd25+-4];
	setp.gt.s32 	%p19, %r66, 0;
	selp.u32 	%r67, 1, 0, %p19;
	add.s32 	%r68, %r65, %r67;
	ld.global.u32 	%r69, [%rd25+4];
	setp.gt.s32 	%p20, %r69, 0;
	selp.u32 	%r70, 1, 0, %p20;
	add.s32 	%r71, %r68, %r70;
	shl.b32 	%r72, %r42, 1;
	add.s32 	%r73, %r56, %r72;
	cvt.s64.s32 	%rd26, %r73;
	add.s64 	%rd27, %rd16, %rd26;
	shl.b64 	%rd28, %rd27, 2;
	add.s64 	%rd29, %rd2, %rd28;
	ld.global.u32 	%r74, [%rd29+-4];
	setp.gt.s32 	%p21, %r74, 0;
	selp.u32 	%r75, 1, 0, %p21;
	add.s32 	%r76, %r71, %r75;
	mul.wide.s32 	%rd30, %r42, 4;
	add.s64 	%rd31, %rd3, %rd30;
	ld.global.u32 	%r77, [%rd31];
	setp.gt.s32 	%p22, %r77, 0;
	selp.u32 	%r78, 1, 0, %p22;
	add.s32 	%r79, %r76, %r78;
	ld.global.u32 	%r80, [%rd31+4];
	setp.gt.s32 	%p23, %r80, 0;
	selp.u32 	%r81, 1, 0, %p23;
	add.s32 	%r82, %r79, %r81;
	setp.le.s32 	%p24, %r82, %r55;
	mov.b32 	%r132, 0;
	@%p24 bra 	$L__BB0_25;
$L__BB0_21:
	mov.b32 	%r105, 1;
	st.shared.u32 	[%r2], %r105;
	mov.b32 	%r132, 10;
	bra.uni 	$L__BB0_25;
$L__BB0_22:
	setp.lt.s32 	%p7, %r9, 1;
	@%p7 bra 	$L__BB0_24;
	setp.eq.s32 	%p8, %r9, 1;
	add.s32 	%r52, %r9, -1;
	selp.b32 	%r132, -30, %r52, %p8;
	bra.uni 	$L__BB0_25;
$L__BB0_24:
	add.s32 	%r132, %r9, 1;
$L__BB0_25:
	bar.sync 	0;
	ld.shared.u32 	%r134, [%r2];
	setp.gt.u32 	%p55, %r1, 255;
	@%p55 bra 	$L__BB0_27;
	ld.shared.u32 	%r106, [%r2+1024];
	add.s32 	%r134, %r106, %r134;
	st.shared.u32 	[%r2], %r134;
$L__BB0_27:
	bar.sync 	0;
	setp.gt.u32 	%p56, %r1, 127;
	@%p56 bra 	$L__BB0_29;
	ld.shared.u32 	%r107, [%r2+512];
	add.s32 	%r134, %r107, %r134;
	st.shared.u32 	[%r2], %r134;
$L__BB0_29:
	bar.sync 	0;
	setp.gt.u32 	%p57, %r1, 63;
	@%p57 bra 	$L__BB0_31;
	ld.shared.u32 	%r108, [%r2+256];
	add.s32 	%r134, %r108, %r134;
	st.shared.u32 	[%r2], %r134;
$L__BB0_31:
	bar.sync 	0;
	setp.gt.u32 	%p58, %r1, 31;
	@%p58 bra 	$L__BB0_34;
	ld.shared.u32 	%r109, [%r2+128];
	add.s32 	%r110, %r109, %r134;
	shfl.sync.down.b32	%r111|%p59, %r110, 16, 31, -1;
	add.s32 	%r112, %r111, %r110;
	shfl.sync.down.b32	%r113|%p60, %r112, 8, 31, -1;
	add.s32 	%r114, %r113, %r112;
	shfl.sync.down.b32	%r115|%p61, %r114, 4, 31, -1;
	add.s32 	%r116, %r115, %r114;
	shfl.sync.down.b32	%r117|%p62, %r116, 2, 31, -1;
	add.s32 	%r118, %r117, %r116;
	shfl.sync.down.b32	%r119|%p63, %r118, 1, 31, -1;
	add.s32 	%r39, %r119, %r118;
	setp.ne.s32 	%p64, %r1, 0;
	@%p64 bra 	$L__BB0_34;
	mov.u32 	%r120, %nctaid.x;
	mov.u32 	%r121, %nctaid.y;
	mad.lo.s32 	%r122, %r41, %r121, %r5;
	mad.lo.s32 	%r123, %r122, %r120, %r3;
	cvta.to.global.u64 	%rd47, %rd9;
	mul.wide.u32 	%rd48, %r123, 4;
	add.s64 	%rd49, %rd47, %rd48;
	st.global.u32 	[%rd49], %r39;
$L__BB0_34:
	cvta.to.global.u64 	%rd50, %rd8;
	add.s64 	%rd52, %rd50, %rd12;
	st.global.u32 	[%rd52], %r132;
$L__BB0_35:
	ret;

}
	// .globl	_Z17reduce_infectionsPiPKiii4dim3
.visible .entry _Z17reduce_infectionsPiPKiii4dim3(
	.param .u64 .ptr .align 1 _Z17reduce_infectionsPiPKiii4dim3_param_0,
	.param .u64 .ptr .align 1 _Z17reduce_infectionsPiPKiii4dim3_param_1,
	.param .u32 _Z17reduce_infectionsPiPKiii4dim3_param_2,
	.param .u32 _Z17reduce_infectionsPiPKiii4dim3_param_3,
	.param .align 4 .b8 _Z17reduce_infectionsPiPKiii4dim3_param_4[12]
)
{
	.reg .pred 	%p<11>;
	.reg .b32 	%r<119>;
	.reg .b64 	%rd<16>;

	ld.param.u64 	%rd3, [_Z17reduce_infectionsPiPKiii4dim3_param_0];
	ld.param.u32 	%r2, [_Z17reduce_infectionsPiPKiii4dim3_param_4+4];
	ld.param.u32 	%r1, [_Z17reduce_infectionsPiPKiii4dim3_param_4];
	ld.param.u64 	%rd4, [_Z17reduce_infectionsPiPKiii4dim3_param_1];
	cvta.to.global.u64 	%rd1, %rd4;
	mov.u32 	%r39, %tid.x;
	mov.u32 	%r3, %ctaid.x;
	mul.lo.s32 	%r40, %r1, %r3;
	mul.lo.s32 	%r4, %r40, %r2;
	setp.ne.s32 	%p1, %r39, 0;
	@%p1 bra 	$L__BB1_15;
	mul.lo.s32 	%r5, %r1, %r2;
	setp.eq.s32 	%p2, %r5, 0;
	mov.b32 	%r118, 0;
	@%p2 bra 	$L__BB1_14;
	and.b32  	%r6, %r5, 15;
	setp.lt.u32 	%p3, %r5, 16;
	mov.b32 	%r110, 0;
	mov.u32 	%r118, %r110;
	@%p3 bra 	$L__BB1_5;
	and.b32  	%r110, %r5, -16;
	neg.s32 	%r104, %r110;
	add.s64 	%rd2, %rd1, 32;
	mov.b32 	%r118, 0;
	mov.u32 	%r103, %r4;
$L__BB1_4:
	.pragma "nounroll";
	mul.wide.s32 	%rd5, %r103, 4;
	add.s64 	%rd6, %rd2, %rd5;
	ld.global.u32 	%r45, [%rd6+-32];
	add.s32 	%r46, %r45, %r118;
	ld.global.u32 	%r47, [%rd6+-28];
	add.s32 	%r48, %r47, %r46;
	ld.global.u32 	%r49, [%rd6+-24];
	add.s32 	%r50, %r49, %r48;
	ld.global.u32 	%r51, [%rd6+-20];
	add.s32 	%r52, %r51, %r50;
	ld.global.u32 	%r53, [%rd6+-16];
	add.s32 	%r54, %r53, %r52;
	ld.global.u32 	%r55, [%rd6+-12];
	add.s32 	%r56, %r55, %r54;
	ld.global.u32 	%r57, [%rd6+-8];
	add.s32 	%r58, %r57, %r56;
	ld.global.u32 	%r59, [%rd6+-4];
	add.s32 	%r60, %r59, %r58;
	ld.global.u32 	%r61, [%rd6];
	add.s32 	%r62, %r61, %r60;
	ld.global.u32 	%r63, [%rd6+4];
	add.s32 	%r64, %r63, %r62;
	ld.global.u32 	%r65, [%rd6+8];
	add.s32 	%r66, %r65, %r64;
	ld.global.u32 	%r67, [%rd6+12];
	add.s32 	%r68, %r67, %r66;
	ld.global.u32 	%r69, [%rd6+16];
	add.s32 	%r70, %r69, %r68;
	ld.global.u32 	%r71, [%rd6+20];
	add.s32 	%r72, %r71, %r70;
	ld.global.u32 	%r73, [%rd6+24];
	add.s32 	%r74, %r73, %r72;
	ld.global.u32 	%r75, [%rd6+28];
	add.s32 	%r118, %r75, %r74;
	add.s32 	%r104, %r104, 16;
	add.s32 	%r103, %r103, 16;
	setp.ne.s32 	%p4, %r104, 0;
	@%p4 bra 	$L__BB1_4;
$L__BB1_5:
	setp.eq.s32 	%p5, %r6, 0;
	@%p5 bra 	$L__BB1_14;
	and.b32  	%r18, %r5, 7;
	setp.lt.u32 	%p6, %r6, 8;
	@%p6 bra 	$L__BB1_8;
	add.s32 	%r77, %r110, %r4;
	mul.wide.s32 	%rd7, %r77, 4;
	add.s64 	%rd8, %rd1, %rd7;
	ld.global.u32 	%r78, [%rd8];
	add.s32 	%r79, %r78, %r118;
	ld.global.u32 	%r80, [%rd8+4];
	add.s32 	%r81, %r80, %r79;
	ld.global.u32 	%r82, [%rd8+8];
	add.s32 	%r83, %r82, %r81;
	ld.global.u32 	%r84, [%rd8+12];
	add.s32 	%r85, %r84, %r83;
	ld.global.u32 	%r86, [%rd8+16];
	add.s32 	%r87, %r86, %r85;
	ld.global.u32 	%r88, [%rd8+20];
	add.s32 	%r89, %r88, %r87;
	ld.global.u32 	%r90, [%rd8+24];
	add.s32 	%r91, %r90, %r89;
	ld.global.u32 	%r92, [%rd8+28];
	add.s32 	%r118, %r92, %r91;
	add.s32 	%r110, %r110, 8;
$L__BB1_8:
	setp.eq.s32 	%p7, %r18, 0;
	@%p7 bra 	$L__BB1_14;
	and.b32  	%r24, %r5, 3;
	setp.lt.u32 	%p8, %r18, 4;
	@%p8 bra 	$L__BB1_11;
	add.s32 	%r94, %r110, %r4;
	mul.wide.s32 	%rd9, %r94, 4;
	add.s64 	%rd10, %rd1, %rd9;
	ld.global.u32 	%r95, [%rd10];
	add.s32 	%r96, %r95, %r118;
	ld.global.u32 	%r97, [%rd10+4];
	add.s32 	%r98, %r97, %r96;
	ld.global.u32 	%r99, [%rd10+8];
	add.s32 	%r100, %r99, %r98;
	ld.global.u32 	%r101, [%rd10+12];
	add.s32 	%r118, %r101, %r100;
	add.s32 	%r110, %r110, 4;
$L__BB1_11:
	setp.eq.s32 	%p9, %r24, 0;
	@%p9 bra 	$L__BB1_14;
	add.s32 	%r116, %r110, %r4;
	neg.s32 	%r115, %r24;
$L__BB1_13:
	.pragma "nounroll";
	mul.wide.s32 	%rd11, %r116, 4;
	add.s64 	%rd12, %rd1, %rd11;
	ld.global.u32 	%r102, [%rd12];
	add.s32 	%r118, %r102, %r118;
	add.s32 	%r116, %r116, 1;
	add.s32 	%r115, %r115, 1;
	setp.ne.s32 	%p10, %r115, 0;
	@%p10 bra 	$L__BB1_13;
$L__BB1_14:
	cvta.to.global.u64 	%rd13, %rd3;
	mul.wide.u32 	%rd14, %r3, 4;
	add.s64 	%rd15, %rd13, %rd14;
	st.global.u32 	[%rd15], %r118;
$L__BB1_15:
	ret;

}


// ===== COMPILED SASS (sm_100) =====

	.target	sm_100

	.elftype	@"ET_EXEC"


//--------------------- .note.nv.tkinfo           --------------------------
	.section	.note.nv.tkinfo,"",@"SHT_NOTE"
	.sectionflags	@"SHF_NOTE_NV_TKINFO"
	.tkinfo
        /*0018*/ 	.word	0x00000002
        /*0030*/ 	.string	""
        /*0030*/ 	.string	"ptxas"
        /*0030*/ 	.string	"Cuda compilation tools, release 13.0, V13.0.88"
        /*0030*/ 	.string	"Build cuda_13.0.r13.0/compiler.36424714_0"
        /*0030*/ 	.string	"-arch sm_100 -m 64 "



//--------------------- .note.nv.cuinfo           --------------------------
	.section	.note.nv.cuinfo,"",@"SHT_NOTE"
	.sectionflags	@"SHF_NOTE_NV_CUINFO"
        /*0018*/ 	.short	0x0002
        /*001a*/ 	.short	0x0064
        /*001c*/ 	.short	0x0082
	.zero		2


//--------------------- .nv.info                  --------------------------
	.section	.nv.info,"",@"SHT_CUDA_INFO"
	.align	4


	//----- nvinfo : EIATTR_REGCOUNT
	.align		4
        /*0000*/ 	.byte	0x04, 0x2f
        /*0002*/ 	.short	(.L_1 - .L_0)
	.align		4
.L_0:
        /*0004*/ 	.word	index@(_Z14make_iterationPKiS0_iiPiS1_)
        /*0008*/ 	.word	0x00000019


	//----- nvinfo : EIATTR_FRAME_SIZE
	.align		4
.L_1:
        /*000c*/ 	.byte	0x04, 0x11
        /*000e*/ 	.short	(.L_3 - .L_2)
	.align		4
.L_2:
        /*0010*/ 	.word	index@(_Z14make_iterationPKiS0_iiPiS1_)
        /*0014*/ 	.word	0x00000000


	//----- nvinfo : EIATTR_REGCOUNT
	.align		4
.L_3:
        /*0018*/ 	.byte	0x04, 0x2f
        /*001a*/ 	.short	(.L_5 - .L_4)
	.align		4
.L_4:
        /*001c*/ 	.word	index@(_Z17reduce_infectionsPiPKiii4dim3)
        /*0020*/ 	.word	0x00000019


	//----- nvinfo : EIATTR_FRAME_SIZE
	.align		4
.L_5:
        /*0024*/ 	.byte	0x04, 0x11
        /*0026*/ 	.short	(.L_7 - .L_6)
	.align		4
.L_6:
        /*0028*/ 	.word	index@(_Z17reduce_infectionsPiPKiii4dim3)
        /*002c*/ 	.word	0x00000000


	//----- nvinfo : EIATTR_MIN_STACK_SIZE
	.align		4
.L_7:
        /*0030*/ 	.byte	0x04, 0x12
        /*0032*/ 	.short	(.L_9 - .L_8)
	.align		4
.L_8:
        /*0034*/ 	.word	index@(_Z17reduce_infectionsPiPKiii4dim3)
        /*0038*/ 	.word	0x00000000


	//----- nvinfo : EIATTR_MIN_STACK_SIZE
	.align		4
.L_9:
        /*003c*/ 	.byte	0x04, 0x12
        /*003e*/ 	.short	(.L_11 - .L_10)
	.align		4
.L_10:
        /*0040*/ 	.word	index@(_Z14make_iterationPKiS0_iiPiS1_)
        /*0044*/ 	.word	0x00000000
.L_11:


//--------------------- .nv.compat                --------------------------
	.section	.nv.compat,"",@"SHT_CUDA_COMPAT_INFO"
	.align	4
        /*0000*/ 	.byte	0x02, 0x09, 0x00, 0x00, 0x02, 0x02, 0x01, 0x00, 0x02, 0x05, 0x05, 0x00, 0x03, 0x07, 0x01, 0x01
        /*0010*/ 	.byte	0x02, 0x03, 0x00, 0x00, 0x02, 0x06, 0x01, 0x00, 0x04, 0x0b, 0x08, 0x00, 0x09, 0x00, 0x00, 0x00
        /*0020*/ 	.byte	0x00, 0x00, 0x00, 0x00


//--------------------- .nv.info._Z17reduce_infectionsPiPKiii4dim3 --------------------------
	.section	.nv.info._Z17reduce_infectionsPiPKiii4dim3,"",@"SHT_CUDA_INFO"
	.sectionflags	@""
	.align	4


	//----- nvinfo : EIATTR_CUDA_API_VERSION
	.align		4
        /*0000*/ 	.byte	0x04, 0x37
        /*0002*/ 	.short	(.L_13 - .L_12)
.L_12:
        /*0004*/ 	.word	0x00000082


	//----- nvinfo : EIATTR_KPARAM_INFO
	.align		4
.L_13:
        /*0008*/ 	.byte	0x04, 0x17
        /*000a*/ 	.short	(.L_15 - .L_14)
.L_14:
        /*000c*/ 	.word	0x00000000
        /*0010*/ 	.short	0x0004
        /*0012*/ 	.short	0x0018
        /*0014*/ 	.byte	0x00, 0xf0, 0x31, 0x00


	//----- nvinfo : EIATTR_KPARAM_INFO
	.align		4
.L_15:
        /*0018*/ 	.byte	0x04, 0x17
        /*001a*/ 	.short	(.L_17 - .L_16)
.L_16:
        /*001c*/ 	.word	0x00000000
        /*0020*/ 	.short	0x0003
        /*0022*/ 	.short	0x0014
        /*0024*/ 	.byte	0x00, 0xf0, 0x11, 0x00


	//----- nvinfo : EIATTR_KPARAM_INFO
	.align		4
.L_17:
        /*0028*/ 	.byte	0x04, 0x17
        /*002a*/ 	.short	(.L_19 - .L_18)
.L_18:
        /*002c*/ 	.word	0x00000000
        /*0030*/ 	.short	0x0002
        /*0032*/ 	.short	0x0010
        /*0034*/ 	.byte	0x00, 0xf0, 0x11, 0x00


	//----- nvinfo : EIATTR_KPARAM_INFO
	.align		4
.L_19:
        /*0038*/ 	.byte	0x04, 0x17
        /*003a*/ 	.short	(.L_21 - .L_20)
.L_20:
        /*003c*/ 	.word	0x00000000
        /*0040*/ 	.short	0x0001
        /*0042*/ 	.short	0x0008
        /*0044*/ 	.byte	0x00, 0xf5, 0x21, 0x00


	//----- nvinfo : EIATTR_KPARAM_INFO
	.align		4
.L_21:
        /*0048*/ 	.byte	0x04, 0x17
        /*004a*/ 	.short	(.L_23 - .L_22)
.L_22:
        /*004c*/ 	.word	0x00000000
        /*0050*/ 	.short	0x0000
        /*0052*/ 	.short	0x0000
        /*0054*/ 	.byte	0x00, 0xf5, 0x21, 0x00


	//----- nvinfo : EIATTR_SPARSE_MMA_MASK
	.align		4
.L_23:
        /*0058*/ 	.byte	0x03, 0x50
        /*005a*/ 	.short	0x0000


	//----- nvinfo : EIATTR_MAXREG_COUNT
	.align		4
        /*005c*/ 	.byte	0x03, 0x1b
        /*005e*/ 	.short	0x00ff


	//----- nvinfo : EIATTR_MERCURY_ISA_VERSION
	.align		4
        /*0060*/ 	.byte	0x03, 0x5f
        /*0062*/ 	.short	0x0101


	//----- nvinfo : EIATTR_VRC_CTA_INIT_COUNT
	.align		4
        /*0064*/ 	.byte	0x02, 0x4a
	.zero		1
	.zero		1


	//----- nvinfo : EIATTR_EXIT_INSTR_OFFSETS
	.align		4
        /*0068*/ 	.byte	0x04, 0x1c
        /*006a*/ 	.short	(.L_25 - .L_24)


	//   ....[0]....
.L_24:
        /*006c*/ 	.word	0x00000030


	//   ....[1]....
        /*0070*/ 	.word	0x000006b0


	//----- nvinfo : EIATTR_CBANK_PARAM_SIZE
	.align		4
.L_25:
        /*0074*/ 	.byte	0x03, 0x19
        /*0076*/ 	.short	0x0024


	//----- nvinfo : EIATTR_PARAM_CBANK
	.align		4
        /*0078*/ 	.byte	0x04, 0x0a
        /*007a*/ 	.short	(.L_27 - .L_26)
	.align		4
.L_26:
        /*007c*/ 	.word	index@(.nv.constant0._Z17reduce_infectionsPiPKiii4dim3)
        /*0080*/ 	.short	0x0380
        /*0082*/ 	.short	0x0024


	//----- nvinfo : EIATTR_SW_WAR
	.align		4
.L_27:
        /*0084*/ 	.byte	0x04, 0x36
        /*0086*/ 	.short	(.L_29 - .L_28)
.L_28:
        /*0088*/ 	.word	0x00000008
.L_29:


//--------------------- .nv.info._Z14make_iterationPKiS0_iiPiS1_ --------------------------
	.section	.nv.info._Z14make_iterationPKiS0_iiPiS1_,"",@"SHT_CUDA_INFO"
	.sectionflags	@""
	.align	4


	//----- nvinfo : EIATTR_CUDA_API_VERSION
	.align		4
        /*0000*/ 	.byte	0x04, 0x37
        /*0002*/ 	.short	(.L_31 - .L_30)
.L_30:
        /*0004*/ 	.word	0x00000082


	//----- nvinfo : EIATTR_KPARAM_INFO
	.align		4
.L_31:
        /*0008*/ 	.byte	0x04, 0x17
        /*000a*/ 	.short	(.L_33 - .L_32)
.L_32:
        /*000c*/ 	.word	0x00000000
        /*0010*/ 	.short	0x0005
        /*0012*/ 	.short	0x0020
        /*0014*/ 	.byte	0x00, 0xf5, 0x21, 0x00


	//----- nvinfo : EIATTR_KPARAM_INFO
	.align		4
.L_33:
        /*0018*/ 	.byte	0x04, 0x17
        /*001a*/ 	.short	(.L_35 - .L_34)
.L_34:
        /*001c*/ 	.word	0x00000000
        /*0020*/ 	.short	0x0004
        /*0022*/ 	.short	0x0018
        /*0024*/ 	.byte	0x00, 0xf5, 0x21, 0x00


	//----- nvinfo : EIATTR_KPARAM_INFO
	.align		4
.L_35:
        /*0028*/ 	.byte	0x04, 0x17
        /*002a*/ 	.short	(.L_37 - .L_36)
.L_36:
        /*002c*/ 	.word	0x00000000
        /*0030*/ 	.short	0x0003
        /*0032*/ 	.short	0x0014
        /*0034*/ 	.byte	0x00, 0xf0, 0x11, 0x00


	//----- nvinfo : EIATTR_KPARAM_INFO
	.align		4
.L_37:
        /*0038*/ 	.byte	0x04, 0x17
        /*003a*/ 	.short	(.L_39 - .L_38)
.L_38:
        /*003c*/ 	.word	0x00000000
        /*0040*/ 	.short	0x0002
        /*0042*/ 	.short	0x0010
        /*0044*/ 	.byte	0x00, 0xf0, 0x11, 0x00


	//----- nvinfo : EIATTR_KPARAM_INFO
	.align		4
.L_39:
        /*0048*/ 	.byte	0x04, 0x17
        /*004a*/ 	.short	(.L_41 - .L_40)
.L_40:
        /*004c*/ 	.word	0x00000000
        /*0050*/ 	.short	0x0001
        /*0052*/ 	.short	0x0008
        /*0054*/ 	.byte	0x00, 0xf5, 0x21, 0x00


	//----- nvinfo : EIATTR_KPARAM_INFO
	.align		4
.L_41:
        /*0058*/ 	.byte	0x04, 0x17
        /*005a*/ 	.short	(.L_43 - .L_42)
.L_42:
        /*005c*/ 	.word	0x00000000
        /*0060*/ 	.short	0x0000
        /*0062*/ 	.short	0x0000
        /*0064*/ 	.byte	0x00, 0xf5, 0x21, 0x00


	//----- nvinfo : EIATTR_SPARSE_MMA_MASK
	.align		4
.L_43:
        /*0068*/ 	.byte	0x03, 0x50
        /*006a*/ 	.short	0x0000


	//----- nvinfo : EIATTR_MAXREG_COUNT
	.align		4
        /*006c*/ 	.byte	0x03, 0x1b
        /*006e*/ 	.short	0x00ff


	//----- nvinfo : EIATTR_NUM_BARRIERS
	.align		4
        /*0070*/ 	.byte	0x02, 0x4c
        /*0072*/ 	.byte	0x01
	.zero		1


	//----- nvinfo : EIATTR_MERCURY_ISA_VERSION
	.align		4
        /*0074*/ 	.byte	0x03, 0x5f
        /*0076*/ 	.short	0x0101


	//----- nvinfo : EIATTR_COOP_GROUP_MASK_REGIDS
	.align		4
        /*0078*/ 	.byte	0x04, 0x29
        /*007a*/ 	.short	(.L_45 - .L_44)


	//   ....[0]....
.L_44:
        /*007c*/ 	.word	0xffffffff


	//   ....[1]....
        /*0080*/ 	.word	0xffffffff


	//   ....[2]....
        /*0084*/ 	.word	0xffffffff


	//   ....[3]....
        /*0088*/ 	.word	0xffffffff


	//   ....[4]....
        /*008c*/ 	.word	0xffffffff


	//   ....[5]....
        /*0090*/ 	.word	0x05000009


	//   ....[6]....
        /*0094*/ 	.word	0x05000009


	//   ....[7]....
        /*0098*/ 	.word	0x05000009


	//   ....[8]....
        /*009c*/ 	.word	0x05000009


	//   ....[9]....
        /*00a0*/ 	.word	0x05000009


	//----- nvinfo : EIATTR_COOP_GROUP_INSTR_OFFSETS
	.align		4
.L_45:
        /*00a4*/ 	.byte	0x04, 0x28
        /*00a6*/ 	.short	(.L_47 - .L_46)


	//   ....[0]....
.L_46:
        /*00a8*/ 	.word	0x00000d50


	//   ....[1]....
        /*00ac*/ 	.word	0x00000d70


	//   ....[2]....
        /*00b0*/ 	.word	0x00000d90


	//   ....[3]....
        /*00b4*/ 	.word	0x00000db0


	//   ....[4]....
        /*00b8*/ 	.word	0x00000dd0


	//   ....[5]....
        /*00bc*/ 	.word	0x00000f10


	//   ....[6]....
        /*00c0*/ 	.word	0x00000f80


	//   ....[7]....
        /*00c4*/ 	.word	0x00000ff0


	//   ....[8]....
        /*00c8*/ 	.word	0x00001060


	//   ....[9]....
        /*00cc*/ 	.word	0x000010d0


	//----- nvinfo : EIATTR_VRC_CTA_INIT_COUNT
	.align		4
.L_47:
        /*00d0*/ 	.byte	0x02, 0x4a
	.zero		1
	.zero		1


	//----- nvinfo : EIATTR_EXIT_INSTR_OFFSETS
	.align		4
        /*00d4*/ 	.byte	0x04, 0x1c
        /*00d6*/ 	.short	(.L_49 - .L_48)


	//   ....[0]....
.L_48:
        /*00d8*/ 	.word	0x00000120


	//   ....[1]....
        /*00dc*/ 	.word	0x00000ec0


	//----- nvinfo : EIATTR_CRS_STACK_SIZE
	.align		4
.L_49:
        /*00e0*/ 	.byte	0x04, 0x1e
        /*00e2*/ 	.short	(.L_51 - .L_50)
.L_50:
        /*00e4*/ 	.word	0x00000000


	//----- nvinfo : EIATTR_CBANK_PARAM_SIZE
	.align		4
.L_51:
        /*00e8*/ 	.byte	0x03, 0x19
        /*00ea*/ 	.short	0x0028


	//----- nvinfo : EIATTR_PARAM_CBANK
	.align		4
        /*00ec*/ 	.byte	0x04, 0x0a
        /*00ee*/ 	.short	(.L_53 - .L_52)
	.align		4
.L_52:
        /*00f0*/ 	.word	index@(.nv.constant0._Z14make_iterationPKiS0_iiPiS1_)
        /*00f4*/ 	.short	0x0380
        /*00f6*/ 	.short	0x0028


	//----- nvinfo : EIATTR_SW_WAR
	.align		4
.L_53:
        /*00f8*/ 	.byte	0x04, 0x36
        /*00fa*/ 	.short	(.L_55 - .L_54)
.L_54:
        /*00fc*/ 	.word	0x00000008
.L_55:


//--------------------- .nv.callgraph             --------------------------
	.section	.nv.callgraph,"",@"SHT_CUDA_CALLGRAPH"
	.align	4
	.sectionentsize	8
	.align		4
        /*0000*/ 	.word	0x00000000
	.align		4
        /*0004*/ 	.word	0xffffffff
	.align		4
        /*0008*/ 	.word	0x00000000
	.align		4
        /*000c*/ 	.word	0xfffffffe
	.align		4
        /*0010*/ 	.word	0x00000000
	.align		4
        /*0014*/ 	.word	0xfffffffd
	.align		4
        /*0018*/ 	.word	0x00000000
	.align		4
        /*001c*/ 	.word	0xfffffffc


//--------------------- .text._Z17reduce_infectionsPiPKiii4dim3 --------------------------
	.section	.text._Z17reduce_infectionsPiPKiii4dim3,"ax",@progbits
	.align	128
        .global         _Z17reduce_infectionsPiPKiii4dim3
        .type           _Z17reduce_infectionsPiPKiii4dim3,@function
        .size           _Z17reduce_infectionsPiPKiii4dim3,(.L_x_23 - _Z17reduce_infectionsPiPKiii4dim3)
        .other          _Z17reduce_infectionsPiPKiii4dim3,@"STO_CUDA_ENTRY STV_DEFAULT"
_Z17reduce_infectionsPiPKiii4dim3:
.text._Z17reduce_infectionsPiPKiii4dim3:
[----:B------:R-:W-:Y:S01]  /*0000*/  LDC R1, c[0x0][0x37c] ;  /* 0x0000df00ff017b82 */ /* 0x000fe20000000800 */
[----:B------:R-:W0:Y:S02]  /*0010*/  S2R R0, SR_TID.X ;  /* 0x0000000000007919 */ /* 0x000e240000002100 */
[----:B0-----:R-:W-:-:S13]  /*0020*/  ISETP.NE.AND P0, PT, R0, RZ, PT ;  /* 0x000000ff0000720c */ /* 0x001fda0003f05270 */
[----:B------:R-:W-:Y:S05]  /*0030*/  @P0 EXIT ;  /* 0x000000000000094d */ /* 0x000fea0003800000 */
[----:B------:R-:W0:Y:S01]  /*0040*/  LDCU.64 UR6, c[0x0][0x398] ;  /* 0x00007300ff0677ac */ /* 0x000e220008000a00 */
[----:B------:R-:W1:Y:S01]  /*0050*/  S2R R0, SR_CTAID.X ;  /* 0x0000000000007919 */ /* 0x000e620000002500 */
[----:B------:R-:W-:Y:S01]  /*0060*/  IMAD.MOV.U32 R2, RZ, RZ, RZ ;  /* 0x000000ffff027224 */ /* 0x000fe200078e00ff */
[----:B------:R-:W2:Y:S01]  /*0070*/  LDCU.64 UR10, c[0x0][0x358] ;  /* 0x00006b00ff0a77ac */ /* 0x000ea20008000a00 */
[----:B0-----:R-:W-:-:S04]  /*0080*/  UIMAD UR5, UR6, UR7, URZ ;  /* 0x00000007060572a4 */ /* 0x001fc8000f8e02ff */
[----:B------:R-:W-:-:S09]  /*0090*/  UISETP.NE.AND UP0, UPT, UR5, URZ, UPT ;  /* 0x000000ff0500728c */ /* 0x000fd2000bf05270 */
[----:B--2---:R-:W-:Y:S05]  /*00a0*/  BRA.U !UP0, `(.L_x_0) ;  /* 0x0000000508747547 */ /* 0x004fea000b800000 */
[----:B------:R-:W-:Y:S01]  /*00b0*/  UISETP.GE.U32.AND UP1, UPT, UR5, 0x10, UPT ;  /* 0x000000100500788c */ /* 0x000fe2000bf26070 */
[----:B-1----:R-:W-:Y:S01]  /*00c0*/  IMAD R3, R0, UR6, RZ ;  /* 0x0000000600037c24 */ /* 0x002fe2000f8e02ff */
[----:B------:R-:W-:Y:S01]  /*00d0*/  ULOP3.LUT UR8, UR5, 0xf, URZ, 0xc0, !UPT ;  /* 0x0000000f05087892 */ /* 0x000fe2000f8ec0ff */
[----:B------:R-:W-:Y:S01]  /*00e0*/  IMAD.MOV.U32 R2, RZ, RZ, RZ ;  /* 0x000000ffff027224 */ /* 0x000fe200078e00ff */
[----:B------:R-:W-:Y:S01]  /*00f0*/  UMOV UR4, URZ ;  /* 0x000000ff00047c82 */ /* 0x000fe20008000000 */
[----:B------:R-:W-:Y:S01]  /*0100*/  IMAD R3, R3, UR7, RZ ;  /* 0x0000000703037c24 */ /* 0x000fe2000f8e02ff */
[----:B------:R-:W-:-:S03]  /*0110*/  UISETP.NE.AND UP0, UPT, UR8, URZ, UPT ;  /* 0x000000ff0800728c */ /* 0x000fc6000bf05270 */
[----:B------:R-:W-:Y:S08]  /*0120*/  BRA.U !UP1, `(.L_x_1) ;  /* 0x0000000109987547 */ /* 0x000ff0000b800000 */
[----:B------:R-:W0:Y:S01]  /*0130*/  LDCU.64 UR6, c[0x0][0x388] ;  /* 0x00007100ff0677ac */ /* 0x000e220008000a00 */
[----:B------:R-:W-:Y:S02]  /*0140*/  IMAD.MOV.U32 R2, RZ, RZ, RZ ;  /* 0x000000ffff027224 */ /* 0x000fe400078e00ff */
[----:B------:R-:W-:Y:S01]  /*0150*/  IMAD.MOV.U32 R6, RZ, RZ, R3 ;  /* 0x000000ffff067224 */ /* 0x000fe200078e0003 */
[----:B------:R-:W-:-:S04]  /*0160*/  ULOP3.LUT UR4, UR5, 0xfffffff0, URZ, 0xc0, !UPT ;  /* 0xfffffff005047892 */ /* 0x000fc8000f8ec0ff */
[----:B------:R-:W-:Y:S02]  /*0170*/  UIADD3 UR9, UPT, UPT, -UR4, URZ, URZ ;  /* 0x000000ff04097290 */ /* 0x000fe4000fffe1ff */
[----:B0-----:R-:W-:-:S04]  /*0180*/  UIADD3 UR6, UP1, UPT, UR6, 0x20, URZ ;  /* 0x0000002006067890 */ /* 0x001fc8000ff3e0ff */
[----:B------:R-:W-:-:S12]  /*0190*/  UIADD3.X UR7, UPT, UPT, URZ, UR7, URZ, UP1, !UPT ;  /* 0x00000007ff077290 */ /* 0x000fd80008ffe4ff */
.L_x_2:
[----:B------:R-:W-:Y:S01]  /*01a0*/  MOV R4, UR6 ;  /* 0x0000000600047c02 */ /* 0x000fe20008000f00 */
[----:B------:R-:W-:-:S04]  /*01b0*/  IMAD.U32 R5, RZ, RZ, UR7 ;  /* 0x00000007ff057e24 */ /* 0x000fc8000f8e00ff */
[----:B------:R-:W-:-:S05]  /*01c0*/  IMAD.WIDE R4, R6, 0x4, R4 ;  /* 0x0000000406047825 */ /* 0x000fca00078e0204 */
[----:B------:R-:W2:Y:S04]  /*01d0*/  LDG.E R7, desc[UR10][R4.64+-0x20] ;  /* 0xffffe00a04077981 */ /* 0x000ea8000c1e1900 */
[----:B------:R-:W2:Y:S04]  /*01e0*/  LDG.E R8, desc[UR10][R4.64+-0x1c] ;  /* 0xffffe40a04087981 */ /* 0x000ea8000c1e1900 */
[----:B------:R-:W3:Y:S04]  /*01f0*/  LDG.E R10, desc[UR10][R4.64+-0x18] ;  /* 0xffffe80a040a7981 */ /* 0x000ee8000c1e1900 */
[----:B------:R-:W3:Y:S04]  /*0200*/  LDG.E R9, desc[UR10][R4.64+-0x14] ;  /* 0xffffec0a04097981 */ /* 0x000ee8000c1e1900 */
[----:B------:R-:W4:Y:S04]  /*0210*/  LDG.E R12, desc[UR10][R4.64+-0x10] ;  /* 0xfffff00a040c7981 */ /* 0x000f28000c1e1900 */
[----:B------:R-:W4:Y:S04]  /*0220*/  LDG.E R11, desc[UR10][R4.64+-0xc] ;  /* 0xfffff40a040b7981 */ /* 0x000f28000c1e1900 */
[----:B------:R-:W5:Y:S04]  /*0230*/  LDG.E R14, desc[UR10][R4.64+-0x8] ;  /* 0xfffff80a040e7981 */ /* 0x000f68000c1e1900 */
        /* <DEDUP_REMOVED lines=8> */
[----:B------:R-:W5:Y:S01]  /*02c0*/  LDG.E R21, desc[UR10][R4.64+0x1c] ;  /* 0x00001c0a04157981 */ /* 0x000f62000c1e1900 */
[----:B------:R-:W-:Y:S01]  /*02d0*/  UIADD3 UR9, UPT, UPT, UR9, 0x10, URZ ;  /* 0x0000001009097890 */ /* 0x000fe2000fffe0ff */
[----:B------:R-:W-:-:S03]  /*02e0*/  VIADD R6, R6, 0x10 ;  /* 0x0000001006067836 */ /* 0x000fc60000000000 */
[----:B------:R-:W-:Y:S01]  /*02f0*/  UISETP.NE.AND UP1, UPT, UR9, URZ, UPT ;  /* 0x000000ff0900728c */ /* 0x000fe2000bf25270 */
[----:B--2---:R-:W-:-:S04]  /*0300*/  IADD3 R7, PT, PT, R8, R7, R2 ;  /* 0x0000000708077210 */ /* 0x004fc80007ffe002 */
[----:B---3--:R-:W-:-:S04]  /*0310*/  IADD3 R7, PT, PT, R9, R10, R7 ;  /* 0x0000000a09077210 */ /* 0x008fc80007ffe007 */
[----:B----4-:R-:W-:-:S04]  /*0320*/  IADD3 R7, PT, PT, R11, R12, R7 ;  /* 0x0000000c0b077210 */ /* 0x010fc80007ffe007 */
[----:B-----5:R-:W-:-:S04]  /*0330*/  IADD3 R7, PT, PT, R13, R14, R7 ;  /* 0x0000000e0d077210 */ /* 0x020fc80007ffe007 */
[----:B------:R-:W-:-:S04]  /*0340*/  IADD3 R7, PT, PT, R15, R16, R7 ;  /* 0x000000100f077210 */ /* 0x000fc80007ffe007 */
[----:B------:R-:W-:-:S04]  /*0350*/  IADD3 R7, PT, PT, R17, R18, R7 ;  /* 0x0000001211077210 */ /* 0x000fc80007ffe007 */
[----:B------:R-:W-:-:S04]  /*0360*/  IADD3 R7, PT, PT, R19, R20, R7 ;  /* 0x0000001413077210 */ /* 0x000fc80007ffe007 */
[----:B------:R-:W-:Y:S01]  /*0370*/  IADD3 R2, PT, PT, R21, R22, R7 ;  /* 0x0000001615027210 */ /* 0x000fe20007ffe007 */
[----:B------:R-:W-:Y:S06]  /*0380*/  BRA.U UP1, `(.L_x_2) ;  /* 0xfffffffd01847547 */ /* 0x000fec000b83ffff */
.L_x_1:
[----:B------:R-:W-:Y:S05]  /*0390*/  BRA.U !UP0, `(.L_x_0) ;  /* 0x0000000108b87547 */ /* 0x000fea000b800000 */
[----:B------:R-:W-:Y:S02]  /*03a0*/  UISETP.GE.U32.AND UP0, UPT, UR8, 0x8, UPT ;  /* 0x000000080800788c */ /* 0x000fe4000bf06070 */
[----:B------:R-:W-:-:S04]  /*03b0*/  ULOP3.LUT UR6, UR5, 0x7, URZ, 0xc0, !UPT ;  /* 0x0000000705067892 */ /* 0x000fc8000f8ec0ff */
[----:B------:R-:W-:-:S03]  /*03c0*/  UISETP.NE.AND UP1, UPT, UR6, URZ, UPT ;  /* 0x000000ff0600728c */ /* 0x000fc6000bf25270 */
[----:B------:R-:W-:Y:S08]  /*03d0*/  BRA.U !UP0, `(.L_x_3) ;  /* 0x0000000108407547 */ /* 0x000ff0000b800000 */
[----:B------:R-:W0:Y:S01]  /*03e0*/  LDC.64 R4, c[0x0][0x388] ;  /* 0x0000e200ff047b82 */ /* 0x000e220000000a00 */
[----:B------:R-:W-:-:S05]  /*03f0*/  IADD3 R7, PT, PT, R3, UR4, RZ ;  /* 0x0000000403077c10 */ /* 0x000fca000fffe0ff */
[----:B0-----:R-:W-:-:S05]  /*0400*/  IMAD.WIDE R4, R7, 0x4, R4 ;  /* 0x0000000407047825 */ /* 0x001fca00078e0204 */
[----:B------:R-:W2:Y:S04]  /*0410*/  LDG.E R7, desc[UR10][R4.64] ;  /* 0x0000000a04077981 */ /* 0x000ea8000c1e1900 */
[----:B------:R-:W2:Y:S04]  /*0420*/  LDG.E R6, desc[UR10][R4.64+0x4] ;  /* 0x0000040a04067981 */ /* 0x000ea8000c1e1900 */
[----:B------:R-:W3:Y:S04]  /*0430*/  LDG.E R9, desc[UR10][R4.64+0x8] ;  /* 0x0000080a04097981 */ /* 0x000ee8000c1e1900 */
[----:B------:R-:W3:Y:S04]  /*0440*/  LDG.E R8, desc[UR10][R4.64+0xc] ;  /* 0x00000c0a04087981 */ /* 0x000ee8000c1e1900 */
[----:B------:R-:W4:Y:S04]  /*0450*/  LDG.E R11, desc[UR10][R4.64+0x10] ;  /* 0x0000100a040b7981 */ /* 0x000f28000c1e1900 */
[----:B------:R-:W4:Y:S04]  /*0460*/  LDG.E R10, desc[UR10][R4.64+0x14] ;  /* 0x0000140a040a7981 */ /* 0x000f28000c1e1900 */
[----:B------:R-:W5:Y:S04]  /*0470*/  LDG.E R13, desc[UR10][R4.64+0x18] ;  /* 0x0000180a040d7981 */ /* 0x000f68000c1e1900 */
[----:B------:R-:W5:Y:S01]  /*0480*/  LDG.E R12, desc[UR10][R4.64+0x1c] ;  /* 0x00001c0a040c7981 */ /* 0x000f62000c1e1900 */
[----:B------:R-:W-:Y:S01]  /*0490*/  UIADD3 UR4, UPT, UPT, UR4, 0x8, URZ ;  /* 0x0000000804047890 */ /* 0x000fe2000fffe0ff */
[----:B--2---:R-:W-:-:S04]  /*04a0*/  IADD3 R6, PT, PT, R6, R7, R2 ;  /* 0x0000000706067210 */ /* 0x004fc80007ffe002 */
[----:B---3--:R-:W-:-:S04]  /*04b0*/  IADD3 R6, PT, PT, R8, R9, R6 ;  /* 0x0000000908067210 */ /* 0x008fc80007ffe006 */
[----:B----4-:R-:W-:-:S04]  /*04c0*/  IADD3 R6, PT, PT, R10, R11, R6 ;  /* 0x0000000b0a067210 */ /* 0x010fc80007ffe006 */
[----:B-----5:R-:W-:-:S07]  /*04d0*/  IADD3 R2, PT, PT, R12, R13, R6 ;  /* 0x0000000d0c027210 */ /* 0x020fce0007ffe006 */
.L_x_3:
[----:B------:R-:W-:Y:S05]  /*04e0*/  BRA.U !UP1, `(.L_x_0) ;  /* 0x0000000109647547 */ /* 0x000fea000b800000 */
[----:B------:R-:W-:Y:S02]  /*04f0*/  UISETP.GE.U32.AND UP0, UPT, UR6, 0x4, UPT ;  /* 0x000000040600788c */ /* 0x000fe4000bf06070 */
[----:B------:R-:W-:-:S04]  /*0500*/  ULOP3.LUT UR5, UR5, 0x3, URZ, 0xc0, !UPT ;  /* 0x0000000305057892 */ /* 0x000fc8000f8ec0ff */
[----:B------:R-:W-:-:S03]  /*0510*/  UISETP.NE.AND UP1, UPT, UR5, URZ, UPT ;  /* 0x000000ff0500728c */ /* 0x000fc6000bf25270 */
[----:B------:R-:W-:Y:S08]  /*0520*/  BRA.U !UP0, `(.L_x_4) ;  /* 0x0000000108287547 */ /* 0x000ff0000b800000 */
[----:B------:R-:W0:Y:S01]  /*0530*/  LDC.64 R4, c[0x0][0x388] ;  /* 0x0000e200ff047b82 */ /* 0x000e220000000a00 */
[----:B------:R-:W-:-:S04]  /*0540*/  VIADD R7, R3, UR4 ;  /* 0x0000000403077c36 */ /* 0x000fc80008000000 */
[----:B0-----:R-:W-:-:S05]  /*0550*/  IMAD.WIDE R4, R7, 0x4, R4 ;  /* 0x0000000407047825 */ /* 0x001fca00078e0204 */
[----:B------:R-:W2:Y:S04]  /*0560*/  LDG.E R7, desc[UR10][R4.64] ;  /* 0x0000000a04077981 */ /* 0x000ea8000c1e1900 */
[----:B------:R-:W2:Y:S04]  /*0570*/  LDG.E R6, desc[UR10][R4.64+0x4] ;  /* 0x0000040a04067981 */ /* 0x000ea8000c1e1900 */
[----:B------:R-:W3:Y:S04]  /*0580*/  LDG.E R9, desc[UR10][R4.64+0x8] ;  /* 0x0000080a04097981 */ /* 0x000ee8000c1e1900 */
[----:B------:R-:W3:Y:S01]  /*0590*/  LDG.E R8, desc[UR10][R4.64+0xc] ;  /* 0x00000c0a04087981 */ /* 0x000ee2000c1e1900 */
[----:B------:R-:W-:Y:S01]  /*05a0*/  UIADD3 UR4, UPT, UPT, UR4, 0x4, URZ ;  /* 0x0000000404047890 */ /* 0x000fe2000fffe0ff */
[----:B--2---:R-:W-:-:S04]  /*05b0*/  IADD3 R2, PT, PT, R6, R7, R2 ;  /* 0x0000000706027210 */ /* 0x004fc80007ffe002 */
[----:B---3--:R-:W-:-:S07]  /*05c0*/  IADD3 R2, PT, PT, R8, R9, R2 ;  /* 0x0000000908027210 */ /* 0x008fce0007ffe002 */
.L_x_4:
[----:B------:R-:W-:Y:S05]  /*05d0*/  BRA.U !UP1, `(.L_x_0) ;  /* 0x0000000109287547 */ /* 0x000fea000b800000 */
[----:B------:R-:W0:Y:S01]  /*05e0*/  LDC.64 R6, c[0x0][0x388] ;  /* 0x0000e200ff067b82 */ /* 0x000e220000000a00 */
[----:B------:R-:W-:Y:S01]  /*05f0*/  VIADD R3, R3, UR4 ;  /* 0x0000000403037c36 */ /* 0x000fe20008000000 */
[----:B------:R-:W-:-:S12]  /*0600*/  UIADD3 UR5, UPT, UPT, -UR5, URZ, URZ ;  /* 0x000000ff05057290 */ /* 0x000fd8000fffe1ff */
.L_x_5:
[----:B0-----:R-:W-:-:S06]  /*0610*/  IMAD.WIDE R4, R3, 0x4, R6 ;  /* 0x0000000403047825 */ /* 0x001fcc00078e0206 */
[----:B------:R-:W2:Y:S01]  /*0620*/  LDG.E R5, desc[UR10][R4.64] ;  /* 0x0000000a04057981 */ /* 0x000ea2000c1e1900 */
[----:B------:R-:W-:Y:S01]  /*0630*/  UIADD3 UR5, UPT, UPT, UR5, 0x1, URZ ;  /* 0x0000000105057890 */ /* 0x000fe2000fffe0ff */
[----:B------:R-:W-:-:S03]  /*0640*/  IADD3 R3, PT, PT, R3, 0x1, RZ ;  /* 0x0000000103037810 */ /* 0x000fc60007ffe0ff */
[----:B------:R-:W-:Y:S01]  /*0650*/  UISETP.NE.AND UP0, UPT, UR5, URZ, UPT ;  /* 0x000000ff0500728c */ /* 0x000fe2000bf05270 */
[----:B--2---:R-:W-:-:S08]  /*0660*/  IMAD.IADD R2, R5, 0x1, R2 ;  /* 0x0000000105027824 */ /* 0x004fd000078e0202 */
[----:B------:R-:W-:Y:S05]  /*0670*/  BRA.U UP0, `(.L_x_5) ;  /* 0xfffffffd00e47547 */ /* 0x000fea000b83ffff */
.L_x_0:
[----:B------:R-:W1:Y:S02]  /*0680*/  LDC.64 R4, c[0x0][0x380] ;  /* 0x0000e000ff047b82 */ /* 0x000e640000000a00 */
[----:B-1----:R-:W-:-:S05]  /*0690*/  IMAD.WIDE.U32 R4, R0, 0x4, R4 ;  /* 0x0000000400047825 */ /* 0x002fca00078e0004 */
[----:B------:R-:W-:Y:S01]  /*06a0*/  STG.E desc[UR10][R4.64], R2 ;  /* 0x0000000204007986 */ /* 0x000fe2000c10190a */
[----:B------:R-:W-:Y:S05]  /*06b0*/  EXIT ;  /* 0x000000000000794d */ /* 0x000fea0003800000 */
.L_x_6:
[----:B------:R-:W-:-:S00]  /*06c0*/  BRA `(.L_x_6) ;  /* 0xfffffffc00fc7947 */ /* 0x000fc0000383ffff */
[----:B------:R-:W-:-:S00]  /*06d0*/  NOP ;  /* 0x0000000000007918 */ /* 0x000fc00000000000 */
        /* <DEDUP_REMOVED lines=10> */
.L_x_23:


//--------------------- .text._Z14make_iterationPKiS0_iiPiS1_ --------------------------
	.section	.text._Z14make_iterationPKiS0_iiPiS1_,"ax",@progbits
	.align	128
        .global         _Z14make_iterationPKiS0_iiPiS1_
        .type           _Z14make_iterationPKiS0_iiPiS1_,@function
        .size           _Z14make_iterationPKiS0_iiPiS1_,(.L_x_24 - _Z14make_iterationPKiS0_iiPiS1_)
        .other          _Z14make_iterationPKiS0_iiPiS1_,@"STO_CUDA_ENTRY STV_DEFAULT"
_Z14make_iterationPKiS0_iiPiS1_:
.text._Z14make_iterationPKiS0_iiPiS1_:
[----:B------:R-:W-:Y:S01]  /*0000*/  LDC R1, c[0x0][0x37c] ;  /* 0x0000df00ff017b82 */ /* 0x000fe20000000800 */
[----:B------:R-:W0:Y:S01]  /*0010*/  S2R R3, SR_TID.X ;  /* 0x0000000000037919 */ /* 0x000e220000002100 */
[----:B------:R-:W0:Y:S06]  /*0020*/  LDCU UR6, c[0x0][0x360] ;  /* 0x00006c00ff0677ac */ /* 0x000e2c0008000800 */
[----:B------:R-:W1:Y:S01]  /*0030*/  S2UR UR7, SR_CTAID.Y ;  /* 0x00000000000779c3 */ /* 0x000e620000002600 */
[----:B------:R-:W0:Y:S01]  /*0040*/  S2R R0, SR_CTAID.X ;  /* 0x0000000000007919 */ /* 0x000e220000002500 */
[----:B------:R-:W-:Y:S01]  /*0050*/  UMOV UR4, 0x400 ;  /* 0x0000040000047882 */ /* 0x000fe20000000000 */
[----:B------:R-:W1:Y:S05]  /*0060*/  S2R R8, SR_TID.Y ;  /* 0x0000000000087919 */ /* 0x000e6a0000002200 */
[----:B------:R-:W1:Y:S08]  /*0070*/  LDC R5, c[0x0][0x364] ;  /* 0x0000d900ff057b82 */ /* 0x000e700000000800 */
[----:B------:R-:W2:Y:S08]  /*0080*/  LDC R11, c[0x0][0x390] ;  /* 0x0000e400ff0b7b82 */ /* 0x000eb00000000800 */
[----:B------:R-:W3:Y:S01]  /*0090*/  S2UR UR5, SR_CgaCtaId ;  /* 0x00000000000579c3 */ /* 0x000ee20000008800 */
[----:B0-----:R-:W-:-:S02]  /*00a0*/  IMAD R12, R0, UR6, R3 ;  /* 0x00000006000c7c24 */ /* 0x001fc4000f8e0203 */
[----:B-1----:R-:W-:Y:S02]  /*00b0*/  IMAD R14, R5, UR7, R8 ;  /* 0x00000007050e7c24 */ /* 0x002fe4000f8e0208 */
[----:B------:R-:W-:-:S03]  /*00c0*/  IMAD R8, R8, UR6, R3 ;  /* 0x0000000608087c24 */ /* 0x000fc6000f8e0203 */
[----:B------:R-:W-:-:S04]  /*00d0*/  VIMNMX.U32 R2, PT, PT, R12, R14, !PT ;  /* 0x0000000e0c027248 */ /* 0x000fc80007fe0000 */
[----:B--2---:R-:W-:Y:S01]  /*00e0*/  ISETP.GE.U32.AND P0, PT, R2, R11, PT ;  /* 0x0000000b0200720c */ /* 0x004fe20003f06070 */
[----:B---3--:R-:W-:-:S06]  /*00f0*/  ULEA UR4, UR5, UR4, 0x18 ;  /* 0x0000000405047291 */ /* 0x008fcc000f8ec0ff */
[----:B------:R-:W-:-:S05]  /*0100*/  LEA R9, R8, UR4, 0x2 ;  /* 0x0000000408097c11 */ /* 0x000fca000f8e10ff */
[----:B------:R0:W-:Y:S01]  /*0110*/  STS [R9], RZ ;  /* 0x000000ff09007388 */ /* 0x0001e20000000800 */
[----:B------:R-:W-:Y:S05]  /*0120*/  @P0 EXIT ;  /* 0x000000000000094d */ /* 0x000fea0003800000 */
[----:B------:R-:W1:Y:S01]  /*0130*/  LDC.64 R6, c[0x0][0x388] ;  /* 0x0000e200ff067b82 */ /* 0x000e620000000a00 */
[----:B------:R-:W2:Y:S01]  /*0140*/  LDCU.64 UR4, c[0x0][0x358] ;  /* 0x00006b00ff0477ac */ /* 0x000ea20008000a00 */
[----:B------:R-:W-:-:S04]  /*0150*/  IMAD R15, R14, R11, RZ ;  /* 0x0000000b0e0f7224 */ /* 0x000fc800078e02ff */
[----:B------:R-:W-:-:S04]  /*0160*/  IMAD.IADD R10, R12, 0x1, R15 ;  /* 0x000000010c0a7824 */ /* 0x000fc800078e020f */
[----:B-1----:R-:W-:-:S05]  /*0170*/  IMAD.WIDE R2, R10, 0x4, R6 ;  /* 0x000000040a027825 */ /* 0x002fca00078e0206 */
[----:B--2---:R-:W2:Y:S01]  /*0180*/  LDG.E R4, desc[UR4][R2.64] ;  /* 0x0000000402047981 */ /* 0x004ea2000c1e1900 */
[----:B------:R-:W-:Y:S01]  /*0190*/  BSSY.RECONVERGENT B0, `(.L_x_7) ;  /* 0x00000a2000007945 */ /* 0x000fe20003800200 */
[----:B--2---:R-:W-:-:S13]  /*01a0*/  ISETP.NE.AND P0, PT, R4, RZ, PT ;  /* 0x000000ff0400720c */ /* 0x004fda0003f05270 */
[----:B------:R-:W-:Y:S05]  /*01b0*/  @P0 BRA `(.L_x_8) ;  /* 0x0000000800680947 */ /* 0x000fea0003800000 */
[----:B------:R-:W-:Y:S01]  /*01c0*/  ISETP.NE.AND P0, PT, R14, RZ, PT ;  /* 0x000000ff0e00720c */ /* 0x000fe20003f05270 */
[----:B------:R-:W-:Y:S01]  /*01d0*/  VIADD R5, R11, 0xffffffff ;  /* 0xffffffff0b057836 */ /* 0x000fe20000000000 */
[----:B------:R-:W-:Y:S02]  /*01e0*/  BSSY.RELIABLE B1, `(.L_x_9) ;  /* 0x0000093000017945 */ /* 0x000fe40003800100 */
[----:B------:R-:W-:Y:S02]  /*01f0*/  ISETP.NE.AND P0, PT, R12, RZ, P0 ;  /* 0x000000ff0c00720c */ /* 0x000fe40000705270 */
[-C--:B------:R-:W-:Y:S02]  /*0200*/  ISETP.NE.AND P1, PT, R14, R5.reuse, PT ;  /* 0x000000050e00720c */ /* 0x080fe40003f25270 */
[----:B------:R-:W-:-:S13]  /*0210*/  ISETP.NE.AND P0, PT, R12, R5, P0 ;  /* 0x000000050c00720c */ /* 0x000fda0000705270 */
[----:B------:R-:W-:Y:S05]  /*0220*/  @P0 BRA P1, `(.L_x_10) ;  /* 0x0000000400500947 */ /* 0x000fea0000800000 */
[----:B------:R-:W1:Y:S01]  /*0230*/  LDCU.64 UR8, c[0x0][0x388] ;  /* 0x00007100ff0877ac */ /* 0x000e620008000a00 */
[-C--:B------:R-:W-:Y:S01]  /*0240*/  ISETP.GT.AND P2, PT, R14, R11.reuse, PT ;  /* 0x0000000b0e00720c */ /* 0x080fe20003f44270 */
[----:B------:R-:W-:Y:S01]  /*0250*/  IMAD.IADD R17, R15, 0x1, -R11 ;  /* 0x000000010f117824 */ /* 0x000fe200078e0a0b */
[-C--:B------:R-:W-:Y:S02]  /*0260*/  ISETP.GE.AND P0, PT, R12, R11.reuse, PT ;  /* 0x0000000b0c00720c */ /* 0x080fe40003f06270 */
[----:B------:R-:W-:Y:S02]  /*0270*/  ISETP.EQ.OR P2, PT, R14, RZ, P2 ;  /* 0x000000ff0e00720c */ /* 0x000fe40001742670 */
[C---:B------:R-:W-:Y:S02]  /*0280*/  ISETP.LT.OR P0, PT, R12.reuse, RZ, P0 ;  /* 0x000000ff0c00720c */ /* 0x040fe40000701670 */
[----:B------:R-:W-:Y:S02]  /*0290*/  ISETP.GT.AND P3, PT, R12, R11, PT ;  /* 0x0000000b0c00720c */ /* 0x000fe40003f64270 */
[----:B------:R-:W-:-:S02]  /*02a0*/  PLOP3.LUT P4, PT, P0, P2, PT, 0xf8, 0x8f ;  /* 0x00000000008f781c */ /* 0x000fc40000785f70 */
[C---:B------:R-:W-:Y:S02]  /*02b0*/  ISETP.LT.OR P3, PT, R12.reuse, 0x1, P3 ;  /* 0x000000010c00780c */ /* 0x040fe40001f61670 */
[----:B------:R-:W-:Y:S02]  /*02c0*/  SHF.R.S32.HI R16, RZ, 0x1f, R12 ;  /* 0x0000001fff107819 */ /* 0x000fe4000001140c */
[C---:B------:R-:W-:Y:S02]  /*02d0*/  IADD3 R5, P1, PT, R12.reuse, R17, RZ ;  /* 0x000000110c057210 */ /* 0x040fe40007f3e0ff */
[----:B------:R-:W-:Y:S02]  /*02e0*/  PLOP3.LUT P5, PT, P3, P2, PT, 0xf8, 0x8f ;  /* 0x00000000008f781c */ /* 0x000fe40001fa5f70 */
[----:B------:R-:W-:Y:S02]  /*02f0*/  LEA.HI.X.SX32 R18, R17, R16, 0x1, P1 ;  /* 0x0000001011127211 */ /* 0x000fe400008f0eff */
[----:B-1----:R-:W-:Y:S01]  /*0300*/  LEA R4, P1, R5, UR8, 0x2 ;  /* 0x0000000805047c11 */ /* 0x002fe2000f8210ff */
[----:B------:R-:W-:-:S03]  /*0310*/  @!P4 IMAD.IADD R13, R12, 0x1, R17 ;  /* 0x000000010c0dc824 */ /* 0x000fc600078e0211 */
[----:B------:R-:W-:Y:S01]  /*0320*/  LEA.HI.X R5, R5, UR9, R18, 0x2, P1 ;  /* 0x0000000905057c11 */ /* 0x000fe200088f1412 */
[----:B------:R-:W-:-:S04]  /*0330*/  @!P4 IMAD.WIDE R6, R13, 0x4, R6 ;  /* 0x000000040d06c825 */ /* 0x000fc800078e0206 */
[----:B------:R-:W2:Y:S04]  /*0340*/  @!P5 LDG.E R19, desc[UR4][R4.64+-0x4] ;  /* 0xfffffc040413d981 */ /* 0x000ea8000c1e1900 */
[----:B------:R-:W3:Y:S01]  /*0350*/  @!P4 LDG.E R6, desc[UR4][R6.64] ;  /* 0x000000040606c981 */ /* 0x000ee2000c1e1900 */
[----:B------:R-:W-:Y:S02]  /*0360*/  VIADD R18, R12, 0x1 ;  /* 0x000000010c127836 */ /* 0x000fe40000000000 */
[----:B------:R-:W-:Y:S02]  /*0370*/  IMAD.MOV.U32 R13, RZ, RZ, RZ ;  /* 0x000000ffff0d7224 */ /* 0x000fe400078e00ff */
[----:B------:R-:W-:Y:S01]  /*0380*/  IMAD R17, R11, 0x2, R17 ;  /* 0x000000020b117824 */ /* 0x000fe200078e0211 */
[----:B------:R-:W-:-:S04]  /*0390*/  ISETP.GE.AND P1, PT, R18, R11, PT ;  /* 0x0000000b1200720c */ /* 0x000fc80003f26270 */
[----:B------:R-:W-:-:S04]  /*03a0*/  ISETP.LT.OR P1, PT, R12, -0x1, P1 ;  /* 0xffffffff0c00780c */ /* 0x000fc80000f21670 */
[----:B------:R-:W-:-:S13]  /*03b0*/  PLOP3.LUT P2, PT, P1, P2, PT, 0xf8, 0x8f ;  /* 0x00000000008f781c */ /* 0x000fda0000f45f70 */
[----:B------:R-:W4:Y:S01]  /*03c0*/  @!P2 LDG.E R4, desc[UR4][R4.64+0x4] ;  /* 0x000004040404a981 */ /* 0x000f22000c1e1900 */
[----:B--2---:R-:W-:-:S04]  /*03d0*/  @!P5 ISETP.GT.AND P6, PT, R19, RZ, PT ;  /* 0x000000ff1300d20c */ /* 0x004fc80003fc4270 */
[----:B------:R-:W-:Y:S02]  /*03e0*/  @!P5 SEL R13, RZ, 0x1, !P6 ;  /* 0x00000001ff0dd807 */ /* 0x000fe40007000000 */
[----:B---3--:R-:W-:Y:S02]  /*03f0*/  ISETP.GT.OR P5, PT, R6, RZ, P4 ;  /* 0x000000ff0600720c */ /* 0x008fe400027a4670 */
[----:B------:R-:W-:-:S04]  /*0400*/  IADD3 R18, P6, PT, R12, R15, RZ ;  /* 0x0000000f0c127210 */ /* 0x000fc80007fde0ff */
[----:B------:R-:W-:Y:S01]  /*0410*/  LEA.HI.X.SX32 R19, R15, R16, 0x1, P6 ;  /* 0x000000100f137211 */ /* 0x000fe200030f0eff */
[----:B------:R-:W-:Y:S01]  /*0420*/  @!P4 VIADD R15, R13, 0x1 ;  /* 0x000000010d0fc836 */ /* 0x000fe20000000000 */
[----:B------:R-:W-:-:S04]  /*0430*/  LEA R6, P6, R18, UR8, 0x2 ;  /* 0x0000000812067c11 */ /* 0x000fc8000f8c10ff */
[----:B------:R-:W-:Y:S02]  /*0440*/  LEA.HI.X R7, R18, UR9, R19, 0x2, P6 ;  /* 0x0000000912077c11 */ /* 0x000fe4000b0f1413 */
[----:B------:R-:W-:Y:S02]  /*0450*/  @!P5 IADD3 R15, PT, PT, R13, RZ, RZ ;  /* 0x000000ff0d0fd210 */ /* 0x000fe40007ffe0ff */
[----:B------:R-:W-:Y:S02]  /*0460*/  ISETP.GE.OR P5, PT, R14, R11, P3 ;  /* 0x0000000b0e00720c */ /* 0x000fe40001fa6670 */
[----:B------:R-:W-:-:S04]  /*0470*/  IADD3 R12, P6, PT, R12, R17, RZ ;  /* 0x000000110c0c7210 */ /* 0x000fc80007fde0ff */
[----:B------:R-:W-:Y:S02]  /*0480*/  LEA.HI.X.SX32 R17, R17, R16, 0x1, P6 ;  /* 0x0000001011117211 */ /* 0x000fe400030f0eff */
[----:B------:R-:W-:-:S04]  /*0490*/  LEA R16, P6, R12, UR8, 0x2 ;  /* 0x000000080c107c11 */ /* 0x000fc8000f8c10ff */
[----:B------:R-:W-:Y:S02]  /*04a0*/  LEA.HI.X R17, R12, UR9, R17, 0x2, P6 ;  /* 0x000000090c117c11 */ /* 0x000fe4000b0f1411 */
[C---:B------:R-:W-:Y:S01]  /*04b0*/  ISETP.GE.OR P6, PT, R14.reuse, R11, P1 ;  /* 0x0000000b0e00720c */ /* 0x040fe20000fc6670 */
[----:B------:R-:W2:Y:S01]  /*04c0*/  @!P5 LDG.E R12, desc[UR4][R6.64+-0x4] ;  /* 0xfffffc04060cd981 */ /* 0x000ea2000c1e1900 */
[----:B------:R-:W-:-:S05]  /*04d0*/  VIADD R14, R14, 0x1 ;  /* 0x000000010e0e7836 */ /* 0x000fca0000000000 */
[CC--:B------:R-:W-:Y:S02]  /*04e0*/  ISETP.GE.OR P3, PT, R14.reuse, R11.reuse, P3 ;  /* 0x0000000b0e00720c */ /* 0x0c0fe40001f66670 */
[----:B------:R-:W-:-:S04]  /*04f0*/  ISETP.GE.OR P0, PT, R14, R11, P0 ;  /* 0x0000000b0e00720c */ /* 0x000fc80000706670 */
[----:B------:R-:W3:Y:S01]  /*0500*/  @!P6 LDG.E R5, desc[UR4][R6.64+0x4] ;  /* 0x000004040605e981 */ /* 0x000ee2000c1e1900 */
[----:B------:R-:W-:-:S06]  /*0510*/  ISETP.GE.OR P1, PT, R14, R11, P1 ;  /* 0x0000000b0e00720c */ /* 0x000fcc0000f26670 */
[----:B------:R-:W5:Y:S02]  /*0520*/  @!P3 LDG.E R20, desc[UR4][R16.64+-0x4] ;  /* 0xfffffc041014b981 */ /* 0x000f64000c1e1900 */
[----:B------:R-:W-:Y:S02]  /*0530*/  @!P0 IMAD.WIDE R18, R11, 0x4, R2 ;  /* 0x000000040b128825 */ /* 0x000fe400078e0202 */
[----:B------:R-:W1:Y:S03]  /*0540*/  LDC.64 R2, c[0x0][0x380] ;  /* 0x0000e000ff027b82 */ /* 0x000e660000000a00 */
[----:B------:R-:W5:Y:S04]  /*0550*/  @!P1 LDG.E R11, desc[UR4][R16.64+0x4] ;  /* 0x00000404100b9981 */ /* 0x000f68000c1e1900 */
[----:B------:R-:W5:Y:S01]  /*0560*/  @!P0 LDG.E R18, desc[UR4][R18.64] ;  /* 0x0000000412128981 */ /* 0x000f62000c1e1900 */
[----:B-1----:R-:W-:-:S06]  /*0570*/  IMAD.WIDE R2, R10, 0x4, R2 ;  /* 0x000000040a027825 */ /* 0x002fcc00078e0202 */
[----:B------:R1:W5:Y:S01]  /*0580*/  LDG.E R2, desc[UR4][R2.64] ;  /* 0x0000000402027981 */ /* 0x000362000c1e1900 */
[----:B------:R-:W-:Y:S01]  /*0590*/  @!P4 IMAD.MOV.U32 R13, RZ, RZ, R15 ;  /* 0x000000ffff0dc224 */ /* 0x000fe200078e000f */
[----:B----4-:R-:W-:-:S03]  /*05a0*/  ISETP.GT.OR P4, PT, R4, RZ, P2 ;  /* 0x000000ff0400720c */ /* 0x010fc60001784670 */
[----:B------:R-:W-:-:S10]  /*05b0*/  @!P2 VIADD R4, R13, 0x1 ;  /* 0x000000010d04a836 */ /* 0x000fd40000000000 */
[----:B------:R-:W-:-:S04]  /*05c0*/  @!P4 IMAD.MOV R4, RZ, RZ, R13 ;  /* 0x000000ffff04c224 */ /* 0x000fc800078e020d */
[----:B------:R-:W-:-:S04]  /*05d0*/  @!P2 IMAD.MOV.U32 R13, RZ, RZ, R4 ;  /* 0x000000ffff0da224 */ /* 0x000fc800078e0004 */
[----:B------:R-:W-:Y:S01]  /*05e0*/  @!P5 VIADD R4, R13, 0x1 ;  /* 0x000000010d04d836 */ /* 0x000fe20000000000 */
[----:B--2---:R-:W-:Y:S02]  /*05f0*/  ISETP.GT.OR P4, PT, R12, RZ, P5 ;  /* 0x000000ff0c00720c */ /* 0x004fe40002f84670 */
[----:B---3--:R-:W-:-:S11]  /*0600*/  ISETP.GT.OR P2, PT, R5, RZ, P6 ;  /* 0x000000ff0500720c */ /* 0x008fd60003744670 */
[----:B------:R-:W-:-:S05]  /*0610*/  @!P4 IMAD.MOV R4, RZ, RZ, R13 ;  /* 0x000000ffff04c224 */ /* 0x000fca00078e020d */
[----:B------:R-:W-:Y:S02]  /*0620*/  @!P5 MOV R13, R4 ;  /* 0x00000004000dd202 */ /* 0x000fe40000000f00 */
[----:B-----5:R-:W-:-:S03]  /*0630*/  ISETP.GT.OR P4, PT, R20, RZ, P3 ;  /* 0x000000ff1400720c */ /* 0x020fc60001f84670 */
[----:B-1----:R-:W-:Y:S02]  /*0640*/  @!P6 VIADD R3, R13, 0x1 ;  /* 0x000000010d03e836 */ /* 0x002fe40000000000 */
[----:B------:R-:W-:-:S04]  /*0650*/  @!P2 IMAD.MOV R3, RZ, RZ, R13 ;  /* 0x000000ffff03a224 */ /* 0x000fc800078e020d */
[----:B------:R-:W-:Y:S01]  /*0660*/  @!P6 IMAD.MOV.U32 R13, RZ, RZ, R3 ;  /* 0x000000ffff0de224 */ /* 0x000fe200078e0003 */
[----:B------:R-:W-:-:S03]  /*0670*/  ISETP.GT.OR P2, PT, R18, RZ, P0 ;  /* 0x000000ff1200720c */ /* 0x000fc60000744670 */
[----:B------:R-:W-:Y:S02]  /*0680*/  @!P3 VIADD R3, R13, 0x1 ;  /* 0x000000010d03b836 */ /* 0x000fe40000000000 */
[----:B------:R-:W-:-:S04]  /*0690*/  @!P4 IMAD.MOV R3, RZ, RZ, R13 ;  /* 0x000000ffff03c224 */ /* 0x000fc800078e020d */
[----:B------:R-:W-:Y:S01]  /*06a0*/  @!P3 IMAD.MOV.U32 R13, RZ, RZ, R3 ;  /* 0x000000ffff0db224 */ /* 0x000fe200078e0003 */
[----:B------:R-:W-:-:S03]  /*06b0*/  ISETP.GT.OR P3, PT, R11, RZ, P1 ;  /* 0x000000ff0b00720c */ /* 0x000fc60000f64670 */
[C---:B------:R-:W-:Y:S01]  /*06c0*/  @!P0 VIADD R3, R13.reuse, 0x1 ;  /* 0x000000010d038836 */ /* 0x040fe20000000000 */
[----:B------:R-:W-:-:S05]  /*06d0*/  @!P2 IADD3 R3, PT, PT, R13, RZ, RZ ;  /* 0x000000ff0d03a210 */ /* 0x000fca0007ffe0ff */
[----:B------:R-:W-:-:S04]  /*06e0*/  @!P0 IMAD.MOV.U32 R13, RZ, RZ, R3 ;  /* 0x000000ffff0d8224 */ /* 0x000fc800078e0003 */
[----:B------:R-:W-:Y:S02]  /*06f0*/  @!P1 VIADD R3, R13, 0x1 ;  /* 0x000000010d039836 */ /* 0x000fe40000000000 */
[----:B------:R-:W-:-:S04]  /*0700*/  @!P3 IMAD.MOV R3, RZ, RZ, R13 ;  /* 0x000000ffff03b224 */ /* 0x000fc800078e020d */
[----:B------:R-:W-:-:S05]  /*0710*/  @!P1 IMAD.MOV.U32 R13, RZ, RZ, R3 ;  /* 0x000000ffff0d9224 */ /* 0x000fca00078e0003 */
[----:B------:R-:W-:-:S13]  /*0720*/  ISETP.GT.AND P0, PT, R13, R2, PT ;  /* 0x000000020d00720c */ /* 0x000fda0003f04270 */
[----:B------:R-:W-:Y:S05]  /*0730*/  @!P0 BREAK.RELIABLE B1 ;  /* 0x0000000000018942 */ /* 0x000fea0003800100 */
[----:B------:R-:W-:Y:S05]  /*0740*/  @P0 BRA `(.L_x_11) ;  /* 0x0000000000f00947 */ /* 0x000fea0003800000 */
[----:B------:R-:W-:Y:S01]  /*0750*/  IMAD.MOV.U32 R2, RZ, RZ, RZ ;  /* 0x000000ffff027224 */ /* 0x000fe200078e00ff */
[----:B------:R-:W-:Y:S06]  /*0760*/  BRA `(.L_x_12) ;  /* 0x0000000400107947 */ /* 0x000fec0003800000 */
.L_x_10:
[----:B------:R-:W1:Y:S01]  /*0770*/  LDCU.64 UR8, c[0x0][0x388] ;  /* 0x00007100ff0877ac */ /* 0x000e620008000a00 */
[----:B------:R-:W-:Y:S01]  /*0780*/  IMAD.IADD R19, R15, 0x1, -R11 ;  /* 0x000000010f137824 */ /* 0x000fe200078e0a0b */
[----:B------:R-:W-:-:S03]  /*0790*/  SHF.R.S32.HI R18, RZ, 0x1f, R12 ;  /* 0x0000001fff127819 */ /* 0x000fc6000001140c */
[C---:B------:R-:W-:Y:S01]  /*07a0*/  IMAD.IADD R5, R12.reuse, 0x1, R19 ;  /* 0x000000010c057824 */ /* 0x040fe200078e0213 */
[----:B------:R-:W-:-:S03]  /*07b0*/  IADD3 R4, P0, PT, R12, R19, RZ ;  /* 0x000000130c047210 */ /* 0x000fc60007f1e0ff */
[----:B------:R-:W-:Y:S01]  /*07c0*/  IMAD.WIDE R6, R5, 0x4, R6 ;  /* 0x0000000405067825 */ /* 0x000fe200078e0206 */
[----:B------:R-:W-:-:S04]  /*07d0*/  LEA.HI.X.SX32 R5, R19, R18, 0x1, P0 ;  /* 0x0000001213057211 */ /* 0x000fc800000f0eff */
[----:B------:R-:W2:Y:S01]  /*07e0*/  LDG.E R22, desc[UR4][R6.64] ;  /* 0x0000000406167981 */ /* 0x000ea2000c1e1900 */
[----:B-1----:R-:W-:-:S03]  /*07f0*/  LEA R16, P0, R4, UR8, 0x2 ;  /* 0x0000000804107c11 */ /* 0x002fc6000f8010ff */
[----:B------:R-:W3:Y:S01]  /*0800*/  LDG.E R13, desc[UR4][R6.64+0x4] ;  /* 0x00000404060d7981 */ /* 0x000ee2000c1e1900 */
[----:B------:R-:W-:Y:S02]  /*0810*/  LEA.HI.X R17, R4, UR9, R5, 0x2, P0 ;  /* 0x0000000904117c11 */ /* 0x000fe400080f1405 */
[----:B------:R-:W-:-:S03]  /*0820*/  IADD3 R5, P0, PT, R12, R15, RZ ;  /* 0x0000000f0c057210 */ /* 0x000fc60007f1e0ff */
[----:B------:R-:W4:Y:S01]  /*0830*/  LDG.E R16, desc[UR4][R16.64+-0x4] ;  /* 0xfffffc0410107981 */ /* 0x000f22000c1e1900 */
[----:B------:R-:W-:Y:S02]  /*0840*/  LEA.HI.X.SX32 R14, R15, R18, 0x1, P0 ;  /* 0x000000120f0e7211 */ /* 0x000fe400000f0eff */
[----:B------:R-:W-:Y:S02]  /*0850*/  LEA R4, P0, R5, UR8, 0x2 ;  /* 0x0000000805047c11 */ /* 0x000fe4000f8010ff */
[----:B------:R-:W-:Y:S02]  /*0860*/  LEA R19, R11, R19, 0x1 ;  /* 0x000000130b137211 */ /* 0x000fe400078e08ff */
[----:B------:R-:W-:Y:S02]  /*0870*/  LEA.HI.X R5, R5, UR9, R14, 0x2, P0 ;  /* 0x0000000905057c11 */ /* 0x000fe400080f140e */
[----:B------:R-:W-:-:S03]  /*0880*/  IADD3 R15, P0, PT, R12, R19, RZ ;  /* 0x000000130c0f7210 */ /* 0x000fc60007f1e0ff */
[----:B------:R-:W5:Y:S01]  /*0890*/  LDG.E R14, desc[UR4][R4.64+-0x4] ;  /* 0xfffffc04040e7981 */ /* 0x000f62000c1e1900 */
[----:B------:R-:W-:Y:S02]  /*08a0*/  LEA.HI.X.SX32 R20, R19, R18, 0x1, P0 ;  /* 0x0000001213147211 */ /* 0x000fe400000f0eff */
[C---:B------:R-:W-:Y:S01]  /*08b0*/  LEA R18, P0, R15.reuse, UR8, 0x2 ;  /* 0x000000080f127c11 */ /* 0x040fe2000f8010ff */
[----:B------:R1:W5:Y:S03]  /*08c0*/  LDG.E R12, desc[UR4][R4.64+0x4] ;  /* 0x00000404040c7981 */ /* 0x000366000c1e1900 */
[----:B------:R-:W-:Y:S01]  /*08d0*/  LEA.HI.X R19, R15, UR9, R20, 0x2, P0 ;  /* 0x000000090f137c11 */ /* 0x000fe200080f1414 */
[----:B------:R-:W-:Y:S02]  /*08e0*/  IMAD.WIDE R20, R11, 0x4, R2 ;  /* 0x000000040b147825 */ /* 0x000fe400078e0202 */
[----:B------:R-:W0:Y:S02]  /*08f0*/  LDC.64 R2, c[0x0][0x380] ;  /* 0x0000e000ff027b82 */ /* 0x000e240000000a00 */
[----:B------:R-:W5:Y:S04]  /*0900*/  LDG.E R18, desc[UR4][R18.64+-0x4] ;  /* 0xfffffc0412127981 */ /* 0x000f68000c1e1900 */
[----:B------:R-:W5:Y:S04]  /*0910*/  LDG.E R7, desc[UR4][R20.64] ;  /* 0x0000000414077981 */ /* 0x000f68000c1e1900 */
[----:B------:R-:W5:Y:S01]  /*0920*/  LDG.E R6, desc[UR4][R20.64+0x4] ;  /* 0x0000040414067981 */ /* 0x000f62000c1e1900 */
[----:B0-----:R-:W-:-:S06]  /*0930*/  IMAD.WIDE R2, R10, 0x4, R2 ;  /* 0x000000040a027825 */ /* 0x001fcc00078e0202 */
[----:B------:R0:W5:Y:S01]  /*0940*/  LDG.E R3, desc[UR4][R2.64] ;  /* 0x0000000402037981 */ /* 0x000162000c1e1900 */
[----:B-1----:R-:W-:Y:S01]  /*0950*/  IMAD.MOV.U32 R5, RZ, RZ, 0x2 ;  /* 0x00000002ff057424 */ /* 0x002fe200078e00ff */
[----:B--2---:R-:W-:-:S04]  /*0960*/  ISETP.GT.AND P2, PT, R22, RZ, PT ;  /* 0x000000ff1600720c */ /* 0x004fc80003f44270 */
[----:B------:R-:W-:Y:S02]  /*0970*/  SEL R4, RZ, 0x1, !P2 ;  /* 0x00000001ff047807 */ /* 0x000fe40005000000 */
[----:B----4-:R-:W-:Y:S02]  /*0980*/  ISETP.GT.AND P1, PT, R16, RZ, PT ;  /* 0x000000ff1000720c */ /* 0x010fe40003f24270 */
[----:B---3--:R-:W-:-:S05]  /*0990*/  ISETP.GT.AND P0, PT, R13, RZ, PT ;  /* 0x000000ff0d00720c */ /* 0x008fca0003f04270 */
[----:B------:R-:W-:-:S06]  /*09a0*/  @!P2 IMAD.MOV R5, RZ, RZ, 0x1 ;  /* 0x00000001ff05a424 */ /* 0x000fcc00078e02ff */
[----:B------:R-:W-:Y:S01]  /*09b0*/  @!P1 IMAD.MOV R5, RZ, RZ, R4 ;  /* 0x000000ffff059224 */ /* 0x000fe200078e0204 */
[----:B-----5:R-:W-:-:S03]  /*09c0*/  ISETP.GT.AND P1, PT, R14, RZ, PT ;  /* 0x000000ff0e00720c */ /* 0x020fc60003f24270 */
[----:B------:R-:W-:Y:S02]  /*09d0*/  VIADD R4, R5, 0x1 ;  /* 0x0000000105047836 */ /* 0x000fe40000000000 */
[----:B------:R-:W-:Y:S01]  /*09e0*/  @!P0 IMAD.MOV R4, RZ, RZ, R5 ;  /* 0x000000ffff048224 */ /* 0x000fe200078e0205 */
[----:B------:R-:W-:-:S03]  /*09f0*/  ISETP.GT.AND P0, PT, R12, RZ, PT ;  /* 0x000000ff0c00720c */ /* 0x000fc60003f04270 */
[----:B0-----:R-:W-:-:S04]  /*0a00*/  VIADD R2, R4, 0x1 ;  /* 0x0000000104027836 */ /* 0x001fc80000000000 */
[----:B------:R-:W-:Y:S01]  /*0a10*/  @!P1 IMAD.MOV R2, RZ, RZ, R4 ;  /* 0x000000ffff029224 */ /* 0x000fe200078e0204 */
[----:B------:R-:W-:Y:S02]  /*0a20*/  ISETP.GT.AND P1, PT, R18, RZ, PT ;  /* 0x000000ff1200720c */ /* 0x000fe40003f24270 */
[----:B------:R-:W-:Y:S02]  /*0a30*/  ISETP.GT.AND P2, PT, R7, RZ, PT ;  /* 0x000000ff0700720c */ /* 0x000fe40003f44270 */
[----:B------:R-:W-:Y:S01]  /*0a40*/  IADD3 R4, PT, PT, R2, 0x1, RZ ;  /* 0x0000000102047810 */ /* 0x000fe20007ffe0ff */
[----:B------:R-:W-:Y:S01]  /*0a50*/  @!P0 IMAD.MOV R4, RZ, RZ, R2 ;  /* 0x000000ffff048224 */ /* 0x000fe200078e0202 */
[----:B------:R-:W-:-:S03]  /*0a60*/  ISETP.GT.AND P0, PT, R6, RZ, PT ;  /* 0x000000ff0600720c */ /* 0x000fc60003f04270 */
[----:B------:R-:W-:-:S04]  /*0a70*/  VIADD R2, R4, 0x1 ;  /* 0x0000000104027836 */ /* 0x000fc80000000000 */
[----:B------:R-:W-:-:S04]  /*0a80*/  @!P1 IMAD.MOV R2, RZ, RZ, R4 ;  /* 0x000000ffff029224 */ /* 0x000fc800078e0204 */
[----:B------:R-:W-:Y:S02]  /*0a90*/  VIADD R4, R2, 0x1 ;  /* 0x0000000102047836 */ /* 0x000fe40000000000 */
[----:B------:R-:W-:-:S04]  /*0aa0*/  @!P2 IMAD.MOV R4, RZ, RZ, R2 ;  /* 0x000000ffff04a224 */ /* 0x000fc800078e0202 */
[C---:B------:R-:W-:Y:S01]  /*0ab0*/  VIADD R2, R4.reuse, 0x1 ;  /* 0x0000000104027836 */ /* 0x040fe20000000000 */
[----:B------:R-:W-:-:S04]  /*0ac0*/  @!P0 IADD3 R2, PT, PT, R4, RZ, RZ ;  /* 0x000000ff04028210 */ /* 0x000fc80007ffe0ff */
[----:B------:R-:W-:Y:S01]  /*0ad0*/  ISETP.GT.AND P0, PT, R2, R3, PT ;  /* 0x000000030200720c */ /* 0x000fe20003f04270 */
[----:B------:R-:W-:-:S12]  /*0ae0*/  IMAD.MOV.U32 R2, RZ, RZ, RZ ;  /* 0x000000ffff027224 */ /* 0x000fd800078e00ff */
[----:B------:R-:W-:Y:S05]  /*0af0*/  @!P0 BREAK.RELIABLE B1 ;  /* 0x0000000000018942 */ /* 0x000fea0003800100 */
[----:B------:R-:W-:Y:S05]  /*0b00*/  @!P0 BRA `(.L_x_12) ;  /* 0x0000000000288947 */ /* 0x000fea0003800000 */
.L_x_11:
[----:B------:R-:W-:Y:S05]  /*0b10*/  BSYNC.RELIABLE B1 ;  /* 0x0000000000017941 */ /* 0x000fea0003800100 */
.L_x_9:
[----:B------:R-:W-:Y:S02]  /*0b20*/  IMAD.MOV.U32 R4, RZ, RZ, 0x1 ;  /* 0x00000001ff047424 */ /* 0x000fe400078e00ff */
[----:B------:R-:W-:-:S03]  /*0b30*/  IMAD.MOV.U32 R2, RZ, RZ, 0xa ;  /* 0x0000000aff027424 */ /* 0x000fc600078e00ff */
[----:B------:R1:W-:Y:S01]  /*0b40*/  STS [R9], R4 ;  /* 0x0000000409007388 */ /* 0x0003e20000000800 */
[----:B------:R-:W-:Y:S05]  /*0b50*/  BRA `(.L_x_12) ;  /* 0x0000000000147947 */ /* 0x000fea0003800000 */
.L_x_8:
[----:B------:R-:W-:-:S13]  /*0b60*/  ISETP.GE.AND P0, PT, R4, 0x1, PT ;  /* 0x000000010400780c */ /* 0x000fda0003f06270 */
[C---:B------:R-:W-:Y:S01]  /*0b70*/  @P0 VIADD R2, R4.reuse, 0xffffffff ;  /* 0xffffffff04020836 */ /* 0x040fe20000000000 */
[----:B------:R-:W-:-:S04]  /*0b80*/  @P0 ISETP.NE.AND P1, PT, R4, 0x1, PT ;  /* 0x000000010400080c */ /* 0x000fc80003f25270 */
[----:B------:R-:W-:Y:S01]  /*0b90*/  @P0 SEL R2, R2, 0xffffffe2, P1 ;  /* 0xffffffe202020807 */ /* 0x000fe20000800000 */
[----:B------:R-:W-:-:S08]  /*0ba0*/  @!P0 VIADD R2, R4, 0x1 ;  /* 0x0000000104028836 */ /* 0x000fd00000000000 */
.L_x_12:
[----:B------:R-:W-:Y:S05]  /*0bb0*/  BSYNC.RECONVERGENT B0 ;  /* 0x0000000000007941 */ /* 0x000fea0003800200 */
.L_x_7:
[----:B------:R-:W-:Y:S05]  /*0bc0*/  WARPSYNC.ALL ;  /* 0x0000000000007948 */ /* 0x000fea0003800000 */
[----:B------:R-:W-:Y:S01]  /*0bd0*/  BAR.SYNC.DEFER_BLOCKING 0x0 ;  /* 0x0000000000007b1d */ /* 0x000fe20000010000 */
[C---:B------:R-:W-:Y:S02]  /*0be0*/  ISETP.GT.U32.AND P0, PT, R8.reuse, 0xff, PT ;  /* 0x000000ff0800780c */ /* 0x040fe40003f04070 */
[----:B------:R-:W-:-:S03]  /*0bf0*/  ISETP.GT.U32.AND P1, PT, R8, 0x7f, PT ;  /* 0x0000007f0800780c */ /* 0x000fc60003f24070 */
[----:B------:R-:W-:Y:S01]  /*0c00*/  BSSY B0, `(.L_x_13) ;  /* 0x0000028000007945 */ /* 0x000fe20003800000 */
[----:B-1----:R-:W-:Y:S07]  /*0c10*/  LDS R4, [R9] ;  /* 0x0000000009047984 */ /* 0x002fee0000000800 */
[----:B------:R-:W1:Y:S02]  /*0c20*/  @!P0 LDS R3, [R9+0x400] ;  /* 0x0004000009038984 */ /* 0x000e640000000800 */
[----:B-1----:R-:W-:-:S05]  /*0c30*/  @!P0 IMAD.IADD R4, R4, 0x1, R3 ;  /* 0x0000000104048824 */ /* 0x002fca00078e0203 */
[----:B------:R-:W-:Y:S01]  /*0c40*/  @!P0 STS [R9], R4 ;  /* 0x0000000409008388 */ /* 0x000fe20000000800 */
[----:B------:R-:W-:Y:S01]  /*0c50*/  BAR.SYNC.DEFER_BLOCKING 0x0 ;  /* 0x0000000000007b1d */ /* 0x000fe20000010000 */
[----:B------:R-:W-:-:S05]  /*0c60*/  ISETP.GT.U32.AND P0, PT, R8, 0x3f, PT ;  /* 0x0000003f0800780c */ /* 0x000fca0003f04070 */
[----:B------:R-:W1:Y:S02]  /*0c70*/  @!P1 LDS R3, [R9+0x200] ;  /* 0x0002000009039984 */ /* 0x000e640000000800 */
[----:B-1----:R-:W-:-:S05]  /*0c80*/  @!P1 IADD3 R4, PT, PT, R4, R3, RZ ;  /* 0x0000000304049210 */ /* 0x002fca0007ffe0ff */
[----:B------:R-:W-:Y:S01]  /*0c90*/  @!P1 STS [R9], R4 ;  /* 0x0000000409009388 */ /* 0x000fe20000000800 */
[----:B------:R-:W-:Y:S06]  /*0ca0*/  BAR.SYNC.DEFER_BLOCKING 0x0 ;  /* 0x0000000000007b1d */ /* 0x000fec0000010000 */
[----:B------:R-:W1:Y:S02]  /*0cb0*/  @!P0 LDS R3, [R9+0x100] ;  /* 0x0001000009038984 */ /* 0x000e640000000800 */
[----:B-1----:R-:W-:-:S05]  /*0cc0*/  @!P0 IMAD.IADD R4, R4, 0x1, R3 ;  /* 0x0000000104048824 */ /* 0x002fca00078e0203 */
[----:B------:R1:W-:Y:S01]  /*0cd0*/  @!P0 STS [R9], R4 ;  /* 0x0000000409008388 */ /* 0x0003e20000000800 */
[----:B------:R-:W-:Y:S01]  /*0ce0*/  BAR.SYNC.DEFER_BLOCKING 0x0 ;  /* 0x0000000000007b1d */ /* 0x000fe20000010000 */
[----:B------:R-:W-:-:S13]  /*0cf0*/  ISETP.GT.U32.AND P0, PT, R8, 0x1f, PT ;  /* 0x0000001f0800780c */ /* 0x000fda0003f04070 */
[----:B-1----:R-:W-:Y:S05]  /*0d00*/  @P0 BRA `(.L_x_14) ;  /* 0x00000000005c0947 */ /* 0x002fea0003800000 */
[----:B0-----:R-:W0:Y:S01]  /*0d10*/  LDS R9, [R9+0x80] ;  /* 0x0000800009097984 */ /* 0x001e220000000800 */
[----:B------:R-:W-:Y:S01]  /*0d20*/  UMOV UR6, 0xffffffff ;  /* 0xffffffff00067882 */ /* 0x000fe20000000000 */
[----:B0-----:R-:W-:Y:S02]  /*0d30*/  IMAD.IADD R4, R9, 0x1, R4 ;  /* 0x0000000109047824 */ /* 0x001fe400078e0204 */
[----:B------:R-:W-:Y:S05]  /*0d40*/  BRA.DIV UR6, `(.L_x_15) ;  /* 0x0000000206607947 */ /* 0x000fea000b800000 */
[----:B------:R-:W0:Y:S02]  /*0d50*/  SHFL.DOWN PT, R3, R4, 0x10, 0x1f ;  /* 0x0a001f0004037f89 */ /* 0x000e2400000e0000 */
[----:B0-----:R-:W-:-:S05]  /*0d60*/  IMAD.IADD R3, R4, 0x1, R3 ;  /* 0x0000000104037824 */ /* 0x001fca00078e0203 */
[----:B------:R-:W0:Y:S02]  /*0d70*/  SHFL.DOWN PT, R6, R3, 0x8, 0x1f ;  /* 0x09001f0003067f89 */ /* 0x000e2400000e0000 */
[----:B0-----:R-:W-:-:S05]  /*0d80*/  IMAD.IADD R6, R3, 0x1, R6 ;  /* 0x0000000103067824 */ /* 0x001fca00078e0206 */
[----:B------:R-:W0:Y:S02]  /*0d90*/  SHFL.DOWN PT, R5, R6, 0x4, 0x1f ;  /* 0x08801f0006057f89 */ /* 0x000e2400000e0000 */
[----:B0-----:R-:W-:-:S05]  /*0da0*/  IMAD.IADD R5, R6, 0x1, R5 ;  /* 0x0000000106057824 */ /* 0x001fca00078e0205 */
[----:B------:R-:W0:Y:S02]  /*0db0*/  SHFL.DOWN PT, R12, R5, 0x2, 0x1f ;  /* 0x08401f00050c7f89 */ /* 0x000e2400000e0000 */
[----:B0-----:R-:W-:-:S05]  /*0dc0*/  IMAD.IADD R12, R5, 0x1, R12 ;  /* 0x00000001050c7824 */ /* 0x001fca00078e020c */
[----:B------:R0:W1:Y:S02]  /*0dd0*/  SHFL.DOWN PT, R7, R12, 0x1, 0x1f ;  /* 0x08201f000c077f89 */ /* 0x00006400000e0000 */
.L_x_21:
[----:B------:R-:W-:Y:S02]  /*0de0*/  ISETP.NE.AND P0, PT, R8, RZ, PT ;  /* 0x000000ff0800720c */ /* 0x000fe40003f05270 */
[----:B-1----:R-:W-:-:S11]  /*0df0*/  IADD3 R7, PT, PT, R12, R7, RZ ;  /* 0x000000070c077210 */ /* 0x002fd60007ffe0ff */
[----:B------:R-:W1:Y:S08]  /*0e00*/  @!P0 LDC R6, c[0x0][0x370] ;  /* 0x0000dc00ff068b82 */ /* 0x000e700000000800 */
[----:B------:R-:W2:Y:S08]  /*0e10*/  @!P0 LDC R8, c[0x0][0x394] ;  /* 0x0000e500ff088b82 */ /* 0x000eb00000000800 */
[----:B------:R-:W2:Y:S08]  /*0e20*/  @!P0 LDC R3, c[0x0][0x374] ;  /* 0x0000dd00ff038b82 */ /* 0x000eb00000000800 */
[----:B------:R-:W3:Y:S01]  /*0e30*/  @!P0 LDC.64 R4, c[0x0][0x3a0] ;  /* 0x0000e800ff048b82 */ /* 0x000ee20000000a00 */
[----:B--2---:R-:W-:-:S04]  /*0e40*/  @!P0 IMAD R3, R3, R8, UR7 ;  /* 0x0000000703038e24 */ /* 0x004fc8000f8e0208 */
[----:B-1----:R-:W-:-:S04]  /*0e50*/  @!P0 IMAD R3, R3, R6, R0 ;  /* 0x0000000603038224 */ /* 0x002fc800078e0200 */
[----:B---3--:R-:W-:-:S05]  /*0e60*/  @!P0 IMAD.WIDE.U32 R4, R3, 0x4, R4 ;  /* 0x0000000403048825 */ /* 0x008fca00078e0004 */
[----:B------:R1:W-:Y:S02]  /*0e70*/  @!P0 STG.E desc[UR4][R4.64], R7 ;  /* 0x0000000704008986 */ /* 0x0003e4000c101904 */
.L_x_14:
[----:B------:R-:W-:Y:S05]  /*0e80*/  BSYNC B0 ;  /* 0x0000000000007941 */ /* 0x000fea0003800000 */
.L_x_13:
[----:B-1----:R-:W1:Y:S02]  /*0e90*/  LDC.64 R4, c[0x0][0x398] ;  /* 0x0000e600ff047b82 */ /* 0x002e640000000a00 */
[----:B-1----:R-:W-:-:S05]  /*0ea0*/  IMAD.WIDE R10, R10, 0x4, R4 ;  /* 0x000000040a0a7825 */ /* 0x002fca00078e0204 */
[----:B------:R-:W-:Y:S01]  /*0eb0*/  STG.E desc[UR4][R10.64], R2 ;  /* 0x000000020a007986 */ /* 0x000fe2000c101904 */
[----:B------:R-:W-:Y:S05]  /*0ec0*/  EXIT ;  /* 0x000000000000794d */ /* 0x000fea0003800000 */
.L_x_15:
[----:B------:R-:W-:Y:S02]  /*0ed0*/  IMAD.MOV.U32 R11, RZ, RZ, 0x10 ;  /* 0x00000010ff0b7424 */ /* 0x000fe400078e00ff */
[----:B------:R-:W-:Y:S02]  /*0ee0*/  IMAD.MOV.U32 R14, RZ, RZ, 0x1f ;  /* 0x0000001fff0e7424 */ /* 0x000fe400078e00ff */
[----:B------:R-:W-:-:S07]  /*0ef0*/  IMAD.MOV.U32 R9, RZ, RZ, -0x1 ;  /* 0xffffffffff097424 */ /* 0x000fce00078e00ff */
[----:B------:R-:W-:Y:S05]  /*0f00*/  WARPSYNC.COLLECTIVE R9, `(.L_x_16) ;  /* 0x0000000009087348 */ /* 0x000fea0003c00000 */
[----:B------:R0:W1:Y:S02]  /*0f10*/  SHFL.DOWN P0, R7, R4, R11, R14 ;  /* 0x0800000b04077389 */ /* 0x000064000000000e */
[----:B01----:R-:W-:Y:S05]  /*0f20*/  ENDCOLLECTIVE ;  /* 0x000000000000791b */ /* 0x003fea0003800000 */
.L_x_16:
[----:B------:R-:W-:Y:S02]  /*0f30*/  HFMA2 R11, -RZ, RZ, 0, 4.76837158203125e-07 ;  /* 0x00000008ff0b7431 */ /* 0x000fe400000001ff */
[----:B------:R-:W-:-:S04]  /*0f40*/  IMAD.MOV.U32 R3, RZ, RZ, R7 ;  /* 0x000000ffff037224 */ /* 0x000fc800078e0007 */
[----:B------:R-:W-:-:S04]  /*0f50*/  IMAD.IADD R3, R4, 0x1, R3 ;  /* 0x0000000104037824 */ /* 0x000fc800078e0203 */
[----:B------:R-:W-:-:S07]  /*0f60*/  IMAD.MOV.U32 R4, RZ, RZ, R3 ;  /* 0x000000ffff047224 */ /* 0x000fce00078e0003 */
[----:B------:R-:W-:Y:S05]  /*0f70*/  WARPSYNC.COLLECTIVE R9, `(.L_x_17) ;  /* 0x0000000009087348 */ /* 0x000fea0003c00000 */
[----:B------:R0:W1:Y:S02]  /*0f80*/  SHFL.DOWN P0, R7, R4, R11, R14 ;  /* 0x0800000b04077389 */ /* 0x000064000000000e */
[----:B01----:R-:W-:Y:S05]  /*0f90*/  ENDCOLLECTIVE ;  /* 0x000000000000791b */ /* 0x003fea0003800000 */
.L_x_17:
[----:B------:R-:W-:Y:S02]  /*0fa0*/  IMAD.MOV.U32 R11, RZ, RZ, 0x4 ;  /* 0x00000004ff0b7424 */ /* 0x000fe400078e00ff */
[----:B------:R-:W-:-:S04]  /*0fb0*/  IMAD.MOV.U32 R6, RZ, RZ, R7 ;  /* 0x000000ffff067224 */ /* 0x000fc800078e0007 */
[----:B------:R-:W-:-:S04]  /*0fc0*/  IMAD.IADD R6, R3, 0x1, R6 ;  /* 0x0000000103067824 */ /* 0x000fc800078e0206 */
[----:B------:R-:W-:-:S07]  /*0fd0*/  IMAD.MOV.U32 R4, RZ, RZ, R6 ;  /* 0x000000ffff047224 */ /* 0x000fce00078e0006 */
[----:B------:R-:W-:Y:S05]  /*0fe0*/  WARPSYNC.COLLECTIVE R9, `(.L_x_18) ;  /* 0x0000000009087348 */ /* 0x000fea0003c00000 */
[----:B------:R0:W1:Y:S02]  /*0ff0*/  SHFL.DOWN P0, R7, R4, R11, R14 ;  /* 0x0800000b04077389 */ /* 0x000064000000000e */
[----:B01----:R-:W-:Y:S05]  /*1000*/  ENDCOLLECTIVE ;  /* 0x000000000000791b */ /* 0x003fea0003800000 */
.L_x_18:
[----:B------:R-:W-:Y:S02]  /*1010*/  IMAD.MOV.U32 R11, RZ, RZ, 0x2 ;  /* 0x00000002ff0b7424 */ /* 0x000fe400078e00ff */
[----:B------:R-:W-:-:S04]  /*1020*/  IMAD.MOV.U32 R5, RZ, RZ, R7 ;  /* 0x000000ffff057224 */ /* 0x000fc800078e0007 */
[----:B------:R-:W-:-:S05]  /*1030*/  IMAD.IADD R5, R6, 0x1, R5 ;  /* 0x0000000106057824 */ /* 0x000fca00078e0205 */
[----:B------:R-:W-:-:S07]  /*1040*/  MOV R4, R5 ;  /* 0x0000000500047202 */ /* 0x000fce0000000f00 */
[----:B------:R-:W-:Y:S05]  /*1050*/  WARPSYNC.COLLECTIVE R9, `(.L_x_19) ;  /* 0x0000000009087348 */ /* 0x000fea0003c00000 */
[----:B------:R0:W1:Y:S02]  /*1060*/  SHFL.DOWN P0, R7, R4, R11, R14 ;  /* 0x0800000b04077389 */ /* 0x000064000000000e */
[----:B01----:R-:W-:Y:S05]  /*1070*/  ENDCOLLECTIVE ;  /* 0x000000000000791b */ /* 0x003fea0003800000 */
.L_x_19:
[----:B------:R-:W-:Y:S02]  /*1080*/  IMAD.MOV.U32 R11, RZ, RZ, 0x1 ;  /* 0x00000001ff0b7424 */ /* 0x000fe400078e00ff */
[----:B------:R-:W-:-:S04]  /*1090*/  IMAD.MOV.U32 R12, RZ, RZ, R7 ;  /* 0x000000ffff0c7224 */ /* 0x000fc800078e0007 */
[----:B------:R-:W-:-:S04]  /*10a0*/  IMAD.IADD R12, R5, 0x1, R12 ;  /* 0x00000001050c7824 */ /* 0x000fc800078e020c */
[----:B------:R-:W-:-:S07]  /*10b0*/  IMAD.MOV.U32 R4, RZ, RZ, R12 ;  /* 0x000000ffff047224 */ /* 0x000fce00078e000c */
[----:B------:R-:W-:Y:S05]  /*10c0*/  WARPSYNC.COLLECTIVE R9, `(.L_x_20) ;  /* 0x0000000009087348 */ /* 0x000fea0003c00000 */
[----:B------:R0:W1:Y:S02]  /*10d0*/  SHFL.DOWN P0, R7, R4, R11, R14 ;  /* 0x0800000b04077389 */ /* 0x000064000000000e */
[----:B01----:R-:W-:Y:S05]  /*10e0*/  ENDCOLLECTIVE ;  /* 0x000000000000791b */ /* 0x003fea0003800000 */
.L_x_20:
[----:B------:R-:W-:Y:S05]  /*10f0*/  BRA `(.L_x_21) ;  /* 0xfffffffc00387947 */ /* 0x000fea000383ffff */
.L_x_22:
        /* <DEDUP_REMOVED lines=16> */
.L_x_24:


//--------------------- .nv.shared.reserved.0     --------------------------
	.section	.nv.shared.reserved.0,"aw",@nobits
	.weak		__nv_reservedSMEM_offset_0_alias
	.size		__nv_reservedSMEM_offset_0_alias, 0, 64
	.other		__nv_reservedSMEM_offset_0_alias,@"STO_CUDA_RESERVED_SHARED STV_DEFAULT"
__nv_reservedSMEM_offset_0_alias:
	.zero		0
	.zero		64


//--------------------- .nv.shared._Z14make_iterationPKiS0_iiPiS1_ --------------------------
	.section	.nv.shared._Z14make_iterationPKiS0_iiPiS1_,"aw",@nobits
	.sectionflags	@""
	.align	4
.nv.shared._Z14make_iterationPKiS0_iiPiS1_:
	.zero		3072


//--------------------- .nv.constant0._Z17reduce_infectionsPiPKiii4dim3 --------------------------
	.section	.nv.constant0._Z17reduce_infectionsPiPKiii4dim3,"a",@progbits
	.sectionflags	@""
	.align	4
.nv.constant0._Z17reduce_infectionsPiPKiii4dim3:
	.zero		932


//--------------------- .nv.constant0._Z14make_iterationPKiS0_iiPiS1_ --------------------------
	.section	.nv.constant0._Z14make_iterationPKiS0_iiPiS1_,"a",@progbits
	.sectionflags	@""
	.align	4
.nv.constant0._Z14make_iterationPKiS0_iiPiS1_:
	.zero		936


//--------------------- SYMBOLS --------------------------

	.type		.nv.reservedSmem.offset0,@object
	.size		.nv.reservedSmem.offset0,0x4
	.type		.nv.reservedSmem.cap,@object
	.size		.nv.reservedSmem.cap,0x4
